//
// Generated by NVIDIA NVVM Compiler
//
// Compiler Build ID: CL-36424714
// Cuda compilation tools, release 13.0, V13.0.88
// Based on NVVM 20.0.0
//

.version 9.0
.target sm_100
.address_size 64

	// .globl	_Z9calc_coefPdS_S_S_S_S_S_P9BS_DiffEq
.func  (.param .b64 func_retval0) __internal_accurate_pow
(
	.param .b64 __internal_accurate_pow_param_0
)
;
.extern .shared .align 16 .b8 shdV[];

.visible .entry _Z9calc_coefPdS_S_S_S_S_S_P9BS_DiffEq(
	.param .u64 .ptr .align 1 _Z9calc_coefPdS_S_S_S_S_S_P9BS_DiffEq_param_0,
	.param .u64 .ptr .align 1 _Z9calc_coefPdS_S_S_S_S_S_P9BS_DiffEq_param_1,
	.param .u64 .ptr .align 1 _Z9calc_coefPdS_S_S_S_S_S_P9BS_DiffEq_param_2,
	.param .u64 .ptr .align 1 _Z9calc_coefPdS_S_S_S_S_S_P9BS_DiffEq_param_3,
	.param .u64 .ptr .align 1 _Z9calc_coefPdS_S_S_S_S_S_P9BS_DiffEq_param_4,
	.param .u64 .ptr .align 1 _Z9calc_coefPdS_S_S_S_S_S_P9BS_DiffEq_param_5,
	.param .u64 .ptr .align 1 _Z9calc_coefPdS_S_S_S_S_S_P9BS_DiffEq_param_6,
	.param .u64 .ptr .align 1 _Z9calc_coefPdS_S_S_S_S_S_P9BS_DiffEq_param_7
)
{
	.reg .pred 	%p<29>;
	.reg .b32 	%r<39>;
	.reg .b64 	%rd<32>;
	.reg .b64 	%fd<64>;

	ld.param.u64 	%rd8, [_Z9calc_coefPdS_S_S_S_S_S_P9BS_DiffEq_param_0];
	ld.param.u64 	%rd10, [_Z9calc_coefPdS_S_S_S_S_S_P9BS_DiffEq_param_2];
	ld.param.u64 	%rd12, [_Z9calc_coefPdS_S_S_S_S_S_P9BS_DiffEq_param_4];
	ld.param.u64 	%rd13, [_Z9calc_coefPdS_S_S_S_S_S_P9BS_DiffEq_param_5];
	ld.param.u64 	%rd15, [_Z9calc_coefPdS_S_S_S_S_S_P9BS_DiffEq_param_7];
	cvta.to.global.u64 	%rd1, %rd15;
	ld.global.f64 	%fd1, [%rd1+24];
	ld.global.f64 	%fd2, [%rd1+32];
	ld.global.u64 	%rd2, [%rd1+40];
	{
	.reg .b32 %temp; 
	mov.b64 	{%temp, %r1}, %fd1;
	}
	mov.f64 	%fd24, 0d4000000000000000;
	{
	.reg .b32 %temp; 
	mov.b64 	{%temp, %r5}, %fd24;
	}
	and.b32  	%r3, %r5, 2146435072;
	setp.eq.s32 	%p1, %r3, 1062207488;
	abs.f64 	%fd3, %fd1;
	{ // callseq 0, 0
	.param .b64 param0;
	st.param.f64 	[param0], %fd3;
	.param .b64 retval0;
	call.uni (retval0), 
	__internal_accurate_pow, 
	(
	param0
	);
	ld.param.f64 	%fd25, [retval0];
	} // callseq 0
	setp.lt.s32 	%p2, %r1, 0;
	neg.f64 	%fd27, %fd25;
	selp.f64 	%fd28, %fd27, %fd25, %p1;
	selp.f64 	%fd61, %fd28, %fd25, %p2;
	setp.neu.f64 	%p3, %fd1, 0d0000000000000000;
	@%p3 bra 	$L__BB0_2;
	setp.eq.s32 	%p4, %r3, 1062207488;
	selp.b32 	%r6, %r1, 0, %p4;
	setp.lt.s32 	%p5, %r5, 0;
	or.b32  	%r7, %r6, 2146435072;
	selp.b32 	%r8, %r7, %r6, %p5;
	mov.b32 	%r9, 0;
	mov.b64 	%fd61, {%r9, %r8};
$L__BB0_2:
	add.f64 	%fd29, %fd1, 0d4000000000000000;
	{
	.reg .b32 %temp; 
	mov.b64 	{%temp, %r10}, %fd29;
	}
	and.b32  	%r11, %r10, 2146435072;
	setp.ne.s32 	%p6, %r11, 2146435072;
	@%p6 bra 	$L__BB0_7;
	setp.num.f64 	%p7, %fd1, %fd1;
	@%p7 bra 	$L__BB0_5;
	mov.f64 	%fd30, 0d4000000000000000;
	add.rn.f64 	%fd61, %fd1, %fd30;
	bra.uni 	$L__BB0_7;
$L__BB0_5:
	setp.neu.f64 	%p8, %fd3, 0d7FF0000000000000;
	@%p8 bra 	$L__BB0_7;
	setp.lt.s32 	%p9, %r1, 0;
	setp.eq.s32 	%p10, %r3, 1062207488;
	setp.lt.s32 	%p11, %r5, 0;
	selp.b32 	%r13, 0, 2146435072, %p11;
	and.b32  	%r14, %r5, 2147483647;
	setp.ne.s32 	%p12, %r14, 1071644672;
	or.b32  	%r15, %r13, -2147483648;
	selp.b32 	%r16, %r15, %r13, %p12;
	selp.b32 	%r17, %r16, %r13, %p10;
	selp.b32 	%r18, %r17, %r13, %p9;
	mov.b32 	%r19, 0;
	mov.b64 	%fd61, {%r19, %r18};
$L__BB0_7:
	setp.eq.s32 	%p13, %r3, 1062207488;
	setp.eq.f64 	%p14, %fd1, 0d3FF0000000000000;
	mul.f64 	%fd31, %fd61, 0d3FE0000000000000;
	selp.f64 	%fd10, 0d3FE0000000000000, %fd31, %p14;
	mov.u32 	%r21, %ctaid.x;
	mov.u32 	%r22, %ntid.x;
	mov.u32 	%r23, %tid.x;
	mad.lo.s32 	%r24, %r22, %r21, %r23;
	cvt.u64.u32 	%rd3, %r24;
	cvta.to.global.u64 	%rd16, %rd8;
	mul.wide.u32 	%rd17, %r24, 8;
	add.s64 	%rd18, %rd16, %rd17;
	ld.global.f64 	%fd11, [%rd18];
	{
	.reg .b32 %temp; 
	mov.b64 	{%temp, %r4}, %fd11;
	}
	abs.f64 	%fd12, %fd11;
	{ // callseq 1, 0
	.param .b64 param0;
	st.param.f64 	[param0], %fd12;
	.param .b64 retval0;
	call.uni (retval0), 
	__internal_accurate_pow, 
	(
	param0
	);
	ld.param.f64 	%fd32, [retval0];
	} // callseq 1
	setp.lt.s32 	%p15, %r4, 0;
	neg.f64 	%fd34, %fd32;
	selp.f64 	%fd35, %fd34, %fd32, %p13;
	selp.f64 	%fd63, %fd35, %fd32, %p15;
	setp.neu.f64 	%p16, %fd11, 0d0000000000000000;
	@%p16 bra 	$L__BB0_9;
	selp.b32 	%r25, %r4, 0, %p13;
	setp.lt.s32 	%p18, %r5, 0;
	or.b32  	%r26, %r25, 2146435072;
	selp.b32 	%r27, %r26, %r25, %p18;
	mov.b32 	%r28, 0;
	mov.b64 	%fd63, {%r28, %r27};
$L__BB0_9:
	add.f64 	%fd36, %fd11, 0d4000000000000000;
	{
	.reg .b32 %temp; 
	mov.b64 	{%temp, %r29}, %fd36;
	}
	and.b32  	%r30, %r29, 2146435072;
	setp.ne.s32 	%p19, %r30, 2146435072;
	@%p19 bra 	$L__BB0_14;
	setp.num.f64 	%p20, %fd11, %fd11;
	@%p20 bra 	$L__BB0_12;
	mov.f64 	%fd37, 0d4000000000000000;
	add.rn.f64 	%fd63, %fd11, %fd37;
	bra.uni 	$L__BB0_14;
$L__BB0_12:
	setp.neu.f64 	%p21, %fd12, 0d7FF0000000000000;
	@%p21 bra 	$L__BB0_14;
	setp.lt.s32 	%p22, %r4, 0;
	setp.eq.s32 	%p23, %r3, 1062207488;
	setp.lt.s32 	%p24, %r5, 0;
	selp.b32 	%r32, 0, 2146435072, %p24;
	and.b32  	%r33, %r5, 2147483647;
	setp.ne.s32 	%p25, %r33, 1071644672;
	or.b32  	%r34, %r32, -2147483648;
	selp.b32 	%r35, %r34, %r32, %p25;
	selp.b32 	%r36, %r35, %r32, %p23;
	selp.b32 	%r37, %r36, %r32, %p22;
	mov.b32 	%r38, 0;
	mov.b64 	%fd63, {%r38, %r37};
$L__BB0_14:
	setp.eq.f64 	%p26, %fd11, 0d3FF0000000000000;
	selp.f64 	%fd38, 0d3FF0000000000000, %fd63, %p26;
	mul.f64 	%fd19, %fd10, %fd38;
	setp.le.s64 	%p27, %rd2, %rd3;
	@%p27 bra 	$L__BB0_17;
	ld.param.u64 	%rd31, [_Z9calc_coefPdS_S_S_S_S_S_P9BS_DiffEq_param_6];
	ld.param.u64 	%rd30, [_Z9calc_coefPdS_S_S_S_S_S_P9BS_DiffEq_param_3];
	ld.param.u64 	%rd29, [_Z9calc_coefPdS_S_S_S_S_S_P9BS_DiffEq_param_1];
	cvta.to.global.u64 	%rd19, %rd29;
	cvta.to.global.u64 	%rd20, %rd10;
	cvta.to.global.u64 	%rd21, %rd12;
	cvta.to.global.u64 	%rd22, %rd13;
	cvta.to.global.u64 	%rd23, %rd30;
	cvta.to.global.u64 	%rd24, %rd31;
	neg.f64 	%fd39, %fd2;
	ld.global.f64 	%fd40, [%rd1+16];
	ld.global.f64 	%fd41, [%rd1+8];
	ld.global.f64 	%fd42, [%rd1];
	mul.f64 	%fd43, %fd42, 0d3FE0000000000000;
	mul.f64 	%fd44, %fd19, %fd43;
	mul.f64 	%fd45, %fd41, 0d3FD0000000000000;
	mul.f64 	%fd46, %fd2, %fd11;
	mul.f64 	%fd47, %fd46, %fd45;
	sub.f64 	%fd20, %fd44, %fd47;
	mul.f64 	%fd48, %fd40, 0d3FE0000000000000;
	mul.f64 	%fd49, %fd48, %fd39;
	mul.f64 	%fd50, %fd19, %fd42;
	sub.f64 	%fd51, %fd49, %fd50;
	add.f64 	%fd21, %fd47, %fd44;
	neg.f64 	%fd52, %fd20;
	shl.b64 	%rd25, %rd3, 3;
	add.s64 	%rd4, %rd19, %rd25;
	st.global.f64 	[%rd4], %fd52;
	mov.f64 	%fd53, 0d3FF0000000000000;
	sub.f64 	%fd22, %fd53, %fd51;
	add.s64 	%rd5, %rd20, %rd25;
	st.global.f64 	[%rd5], %fd22;
	neg.f64 	%fd54, %fd21;
	add.s64 	%rd26, %rd23, %rd25;
	st.global.f64 	[%rd26], %fd54;
	add.s64 	%rd6, %rd21, %rd25;
	st.global.f64 	[%rd6], %fd20;
	add.f64 	%fd23, %fd51, 0d3FF0000000000000;
	add.s64 	%rd7, %rd22, %rd25;
	st.global.f64 	[%rd7], %fd23;
	add.s64 	%rd27, %rd24, %rd25;
	st.global.f64 	[%rd27], %fd21;
	add.s64 	%rd28, %rd2, -1;
	setp.ne.s64 	%p28, %rd28, %rd3;
	@%p28 bra 	$L__BB0_17;
	sub.f64 	%fd55, %fd21, %fd20;
	st.global.f64 	[%rd4], %fd55;
	add.f64 	%fd56, %fd21, %fd21;
	sub.f64 	%fd57, %fd22, %fd56;
	st.global.f64 	[%rd5], %fd57;
	sub.f64 	%fd58, %fd20, %fd21;
	st.global.f64 	[%rd6], %fd58;
	add.f64 	%fd59, %fd23, %fd56;
	st.global.f64 	[%rd7], %fd59;
$L__BB0_17:
	ret;

}
	// .globl	_Z9sp_matvecPdS_S_S_S_l
.visible .entry _Z9sp_matvecPdS_S_S_S_l(
	.param .u64 .ptr .align 1 _Z9sp_matvecPdS_S_S_S_l_param_0,
	.param .u64 .ptr .align 1 _Z9sp_matvecPdS_S_S_S_l_param_1,
	.param .u64 .ptr .align 1 _Z9sp_matvecPdS_S_S_S_l_param_2,
	.param .u64 .ptr .align 1 _Z9sp_matvecPdS_S_S_S_l_param_3,
	.param .u64 .ptr .align 1 _Z9sp_matvecPdS_S_S_S_l_param_4,
	.param .u64 _Z9sp_matvecPdS_S_S_S_l_param_5
)
{
	.reg .pred 	%p<8>;
	.reg .b32 	%r<19>;
	.reg .b64 	%rd<31>;
	.reg .b64 	%fd<27>;

	ld.param.u64 	%rd8, [_Z9sp_matvecPdS_S_S_S_l_param_0];
	ld.param.u64 	%rd9, [_Z9sp_matvecPdS_S_S_S_l_param_1];
	ld.param.u64 	%rd10, [_Z9sp_matvecPdS_S_S_S_l_param_2];
	ld.param.u64 	%rd11, [_Z9sp_matvecPdS_S_S_S_l_param_3];
	ld.param.u64 	%rd12, [_Z9sp_matvecPdS_S_S_S_l_param_4];
	ld.param.u64 	%rd7, [_Z9sp_matvecPdS_S_S_S_l_param_5];
	cvta.to.global.u64 	%rd1, %rd12;
	cvta.to.global.u64 	%rd2, %rd10;
	cvta.to.global.u64 	%rd3, %rd9;
	cvta.to.global.u64 	%rd4, %rd8;
	cvta.to.global.u64 	%rd5, %rd11;
	mov.u32 	%r1, %tid.x;
	mov.u32 	%r2, %ntid.x;
	mov.u32 	%r3, %ctaid.x;
	mul.lo.s32 	%r4, %r2, %r3;
	add.s32 	%r7, %r4, %r1;
	cvt.u64.u32 	%rd6, %r7;
	setp.le.s64 	%p1, %rd7, %rd6;
	@%p1 bra 	$L__BB1_14;
	shl.b64 	%rd13, %rd6, 3;
	add.s64 	%rd14, %rd5, %rd13;
	ld.global.f64 	%fd6, [%rd14];
	shl.b32 	%r8, %r1, 3;
	mov.u32 	%r9, shdV;
	add.s32 	%r5, %r9, %r8;
	st.shared.f64 	[%r5+8], %fd6;
	mov.b64 	%rd15, 0;
	st.shared.u64 	[shdV], %rd15;
	shl.b32 	%r10, %r2, 3;
	add.s32 	%r6, %r9, %r10;
	st.shared.u64 	[%r6+8], %rd15;
	setp.eq.s32 	%p2, %r3, 0;
	@%p2 bra 	$L__BB1_3;
	add.s32 	%r11, %r4, -1;
	mul.wide.u32 	%rd16, %r11, 8;
	add.s64 	%rd17, %rd5, %rd16;
	ld.global.f64 	%fd7, [%rd17];
	st.shared.f64 	[shdV], %fd7;
$L__BB1_3:
	mov.u32 	%r12, %nctaid.x;
	add.s32 	%r13, %r12, -1;
	setp.ge.u32 	%p3, %r3, %r13;
	@%p3 bra 	$L__BB1_5;
	add.s32 	%r14, %r4, %r2;
	mul.wide.u32 	%rd18, %r14, 8;
	add.s64 	%rd19, %rd5, %rd18;
	ld.global.f64 	%fd8, [%rd19];
	st.shared.f64 	[%r6+8], %fd8;
$L__BB1_5:
	cvt.u32.u64 	%r15, %rd6;
	ld.shared.f64 	%fd1, [%r5+8];
	bar.sync 	0;
	setp.lt.u32 	%p4, %r15, 2;
	mov.f64 	%fd3, 0d0000000000000000;
	@%p4 bra 	$L__BB1_7;
	ld.shared.f64 	%fd3, [%r5];
$L__BB1_7:
	add.s32 	%r17, %r15, 1;
	cvt.u64.u32 	%rd20, %r17;
	setp.le.u64 	%p5, %rd7, %rd20;
	mov.f64 	%fd5, 0d0000000000000000;
	@%p5 bra 	$L__BB1_9;
	ld.shared.f64 	%fd5, [%r5+16];
$L__BB1_9:
	setp.ne.s32 	%p6, %r15, 0;
	@%p6 bra 	$L__BB1_11;
	ld.global.f64 	%fd21, [%rd3];
	ld.global.f64 	%fd22, [%rd2];
	mul.f64 	%fd23, %fd5, %fd22;
	fma.rn.f64 	%fd24, %fd1, %fd21, %fd23;
	st.global.f64 	[%rd1], %fd24;
	bra.uni 	$L__BB1_14;
$L__BB1_11:
	add.s64 	%rd21, %rd7, -1;
	setp.ne.s64 	%p7, %rd21, %rd6;
	@%p7 bra 	$L__BB1_13;
	add.s64 	%rd28, %rd4, %rd13;
	ld.global.f64 	%fd17, [%rd28];
	add.s64 	%rd29, %rd3, %rd13;
	ld.global.f64 	%fd18, [%rd29];
	mul.f64 	%fd19, %fd1, %fd18;
	fma.rn.f64 	%fd20, %fd3, %fd17, %fd19;
	add.s64 	%rd30, %rd1, %rd13;
	st.global.f64 	[%rd30], %fd20;
	bra.uni 	$L__BB1_14;
$L__BB1_13:
	add.s64 	%rd23, %rd4, %rd13;
	ld.global.f64 	%fd11, [%rd23];
	add.s64 	%rd24, %rd3, %rd13;
	ld.global.f64 	%fd12, [%rd24];
	mul.f64 	%fd13, %fd1, %fd12;
	fma.rn.f64 	%fd14, %fd3, %fd11, %fd13;
	add.s64 	%rd25, %rd2, %rd13;
	ld.global.f64 	%fd15, [%rd25];
	fma.rn.f64 	%fd16, %fd5, %fd15, %fd14;
	add.s64 	%rd26, %rd1, %rd13;
	st.global.f64 	[%rd26], %fd16;
$L__BB1_14:
	ret;

}
.func  (.param .b64 func_retval0) __internal_accurate_pow(
	.param .b64 __internal_accurate_pow_param_0
)
{
	.reg .pred 	%p<8>;
	.reg .b32 	%r<49>;
	.reg .b32 	%f<3>;
	.reg .b64 	%fd<109>;

	ld.param.f64 	%fd10, [__internal_accurate_pow_param_0];
	{
	.reg .b32 %temp; 
	mov.b64 	{%temp, %r46}, %fd10;
	}
	{
	.reg .b32 %temp; 
	mov.b64 	{%r45, %temp}, %fd10;
	}
	shr.u32 	%r47, %r46, 20;
	setp.gt.u32 	%p1, %r46, 1048575;
	@%p1 bra 	$L__BB2_2;
	mul.f64 	%fd11, %fd10, 0d4350000000000000;
	{
	.reg .b32 %temp; 
	mov.b64 	{%temp, %r46}, %fd11;
	}
	{
	.reg .b32 %temp; 
	mov.b64 	{%r45, %temp}, %fd11;
	}
	shr.u32 	%r16, %r46, 20;
	add.s32 	%r47, %r16, -54;
$L__BB2_2:
	add.s32 	%r48, %r47, -1023;
	and.b32  	%r17, %r46, -2146435073;
	or.b32  	%r18, %r17, 1072693248;
	mov.b64 	%fd107, {%r45, %r18};
	setp.lt.u32 	%p2, %r18, 1073127583;
	@%p2 bra 	$L__BB2_4;
	{
	.reg .b32 %temp; 
	mov.b64 	{%r19, %temp}, %fd107;
	}
	{
	.reg .b32 %temp; 
	mov.b64 	{%temp, %r20}, %fd107;
	}
	add.s32 	%r21, %r20, -1048576;
	mov.b64 	%fd107, {%r19, %r21};
	add.s32 	%r48, %r47, -1022;
$L__BB2_4:
	add.f64 	%fd12, %fd107, 0dBFF0000000000000;
	add.f64 	%fd13, %fd107, 0d3FF0000000000000;
	rcp.approx.ftz.f64 	%fd14, %fd13;
	neg.f64 	%fd15, %fd13;
	fma.rn.f64 	%fd16, %fd15, %fd14, 0d3FF0000000000000;
	fma.rn.f64 	%fd17, %fd16, %fd16, %fd16;
	fma.rn.f64 	%fd18, %fd17, %fd14, %fd14;
	mul.f64 	%fd19, %fd12, %fd18;
	fma.rn.f64 	%fd20, %fd12, %fd18, %fd19;
	mul.f64 	%fd21, %fd20, %fd20;
	fma.rn.f64 	%fd22, %fd21, 0d3EB0F5FF7D2CAFE2, 0d3ED0F5D241AD3B5A;
	fma.rn.f64 	%fd23, %fd22, %fd21, 0d3EF3B20A75488A3F;
	fma.rn.f64 	%fd24, %fd23, %fd21, 0d3F1745CDE4FAECD5;
	fma.rn.f64 	%fd25, %fd24, %fd21, 0d3F3C71C7258A578B;
	fma.rn.f64 	%fd26, %fd25, %fd21, 0d3F6249249242B910;
	fma.rn.f64 	%fd27, %fd26, %fd21, 0d3F89999999999DFB;
	sub.f64 	%fd28, %fd12, %fd20;
	add.f64 	%fd29, %fd28, %fd28;
	neg.f64 	%fd30, %fd20;
	fma.rn.f64 	%fd31, %fd30, %fd12, %fd29;
	mul.f64 	%fd32, %fd18, %fd31;
	fma.rn.f64 	%fd33, %fd21, %fd27, 0d3FB5555555555555;
	mov.f64 	%fd34, 0d3FB5555555555555;
	sub.f64 	%fd35, %fd34, %fd33;
	fma.rn.f64 	%fd36, %fd21, %fd27, %fd35;
	add.f64 	%fd37, %fd36, 0dBC46A4CB00B9E7B0;
	add.f64 	%fd38, %fd33, %fd37;
	sub.f64 	%fd39, %fd33, %fd38;
	add.f64 	%fd40, %fd37, %fd39;
	mul.rn.f64 	%fd41, %fd20, %fd20;
	neg.f64 	%fd42, %fd41;
	fma.rn.f64 	%fd43, %fd20, %fd20, %fd42;
	{
	.reg .b32 %temp; 
	mov.b64 	{%r22, %temp}, %fd32;
	}
	{
	.reg .b32 %temp; 
	mov.b64 	{%temp, %r23}, %fd32;
	}
	add.s32 	%r24, %r23, 1048576;
	mov.b64 	%fd44, {%r22, %r24};
	fma.rn.f64 	%fd45, %fd20, %fd44, %fd43;
	mul.rn.f64 	%fd46, %fd41, %fd20;
	neg.f64 	%fd47, %fd46;
	fma.rn.f64 	%fd48, %fd41, %fd20, %fd47;
	fma.rn.f64 	%fd49, %fd41, %fd32, %fd48;
	fma.rn.f64 	%fd50, %fd45, %fd20, %fd49;
	mul.rn.f64 	%fd51, %fd38, %fd46;
	neg.f64 	%fd52, %fd51;
	fma.rn.f64 	%fd53, %fd38, %fd46, %fd52;
	fma.rn.f64 	%fd54, %fd38, %fd50, %fd53;
	fma.rn.f64 	%fd55, %fd40, %fd46, %fd54;
	add.f64 	%fd56, %fd51, %fd55;
	sub.f64 	%fd57, %fd51, %fd56;
	add.f64 	%fd58, %fd55, %fd57;
	add.f64 	%fd59, %fd20, %fd56;
	sub.f64 	%fd60, %fd20, %fd59;
	add.f64 	%fd61, %fd56, %fd60;
	add.f64 	%fd62, %fd58, %fd61;
	add.f64 	%fd63, %fd32, %fd62;
	add.f64 	%fd64, %fd59, %fd63;
	sub.f64 	%fd65, %fd59, %fd64;
	add.f64 	%fd66, %fd63, %fd65;
	xor.b32  	%r25, %r48, -2147483648;
	mov.b32 	%r26, 1127219200;
	mov.b64 	%fd67, {%r25, %r26};
	mov.b32 	%r27, -2147483648;
	mov.b64 	%fd68, {%r27, %r26};
	sub.f64 	%fd69, %fd67, %fd68;
	fma.rn.f64 	%fd70, %fd69, 0d3FE62E42FEFA39EF, %fd64;
	fma.rn.f64 	%fd71, %fd69, 0dBFE62E42FEFA39EF, %fd70;
	sub.f64 	%fd72, %fd71, %fd64;
	sub.f64 	%fd73, %fd66, %fd72;
	fma.rn.f64 	%fd74, %fd69, 0d3C7ABC9E3B39803F, %fd73;
	add.f64 	%fd75, %fd70, %fd74;
	sub.f64 	%fd76, %fd70, %fd75;
	add.f64 	%fd77, %fd74, %fd76;
	mov.f64 	%fd78, 0d4000000000000000;
	{
	.reg .b32 %temp; 
	mov.b64 	{%temp, %r28}, %fd78;
	}
	{
	.reg .b32 %temp; 
	mov.b64 	{%r29, %temp}, %fd78;
	}
	shl.b32 	%r30, %r28, 1;
	setp.gt.u32 	%p3, %r30, -33554433;
	and.b32  	%r31, %r28, -15728641;
	selp.b32 	%r32, %r31, %r28, %p3;
	mov.b64 	%fd79, {%r29, %r32};
	mul.rn.f64 	%fd80, %fd75, %fd79;
	neg.f64 	%fd81, %fd80;
	fma.rn.f64 	%fd82, %fd75, %fd79, %fd81;
	fma.rn.f64 	%fd83, %fd77, %fd79, %fd82;
	add.f64 	%fd4, %fd80, %fd83;
	sub.f64 	%fd84, %fd80, %fd4;
	add.f64 	%fd5, %fd83, %fd84;
	fma.rn.f64 	%fd85, %fd4, 0d3FF71547652B82FE, 0d4338000000000000;
	{
	.reg .b32 %temp; 
	mov.b64 	{%r13, %temp}, %fd85;
	}
	mov.f64 	%fd86, 0dC338000000000000;
	add.rn.f64 	%fd87, %fd85, %fd86;
	fma.rn.f64 	%fd88, %fd87, 0dBFE62E42FEFA39EF, %fd4;
	fma.rn.f64 	%fd89, %fd87, 0dBC7ABC9E3B39803F, %fd88;
	fma.rn.f64 	%fd90, %fd89, 0d3E5ADE1569CE2BDF, 0d3E928AF3FCA213EA;
	fma.rn.f64 	%fd91, %fd90, %fd89, 0d3EC71DEE62401315;
	fma.rn.f64 	%fd92, %fd91, %fd89, 0d3EFA01997C89EB71;
	fma.rn.f64 	%fd93, %fd92, %fd89, 0d3F2A01A014761F65;
	fma.rn.f64 	%fd94, %fd93, %fd89, 0d3F56C16C1852B7AF;
	fma.rn.f64 	%fd95, %fd94, %fd89, 0d3F81111111122322;
	fma.rn.f64 	%fd96, %fd95, %fd89, 0d3FA55555555502A1;
	fma.rn.f64 	%fd97, %fd96, %fd89, 0d3FC5555555555511;
	fma.rn.f64 	%fd98, %fd97, %fd89, 0d3FE000000000000B;
	fma.rn.f64 	%fd99, %fd98, %fd89, 0d3FF0000000000000;
	fma.rn.f64 	%fd100, %fd99, %fd89, 0d3FF0000000000000;
	{
	.reg .b32 %temp; 
	mov.b64 	{%r14, %temp}, %fd100;
	}
	{
	.reg .b32 %temp; 
	mov.b64 	{%temp, %r15}, %fd100;
	}
	shl.b32 	%r33, %r13, 20;
	add.s32 	%r34, %r33, %r15;
	mov.b64 	%fd108, {%r14, %r34};
	{
	.reg .b32 %temp; 
	mov.b64 	{%temp, %r35}, %fd4;
	}
	mov.b32 	%f2, %r35;
	abs.f32 	%f1, %f2;
	setp.lt.f32 	%p4, %f1, 0f4086232B;
	@%p4 bra 	$L__BB2_7;
	setp.lt.f64 	%p5, %fd4, 0d0000000000000000;
	add.f64 	%fd101, %fd4, 0d7FF0000000000000;
	selp.f64 	%fd108, 0d0000000000000000, %fd101, %p5;
	setp.geu.f32 	%p6, %f1, 0f40874800;
	@%p6 bra 	$L__BB2_7;
	shr.u32 	%r36, %r13, 31;
	add.s32 	%r37, %r13, %r36;
	shr.s32 	%r38, %r37, 1;
	shl.b32 	%r39, %r38, 20;
	add.s32 	%r40, %r15, %r39;
	mov.b64 	%fd102, {%r14, %r40};
	sub.s32 	%r41, %r13, %r38;
	shl.b32 	%r42, %r41, 20;
	add.s32 	%r43, %r42, 1072693248;
	mov.b32 	%r44, 0;
	mov.b64 	%fd103, {%r44, %r43};
	mul.f64 	%fd108, %fd103, %fd102;
$L__BB2_7:
	abs.f64 	%fd104, %fd108;
	setp.eq.f64 	%p7, %fd104, 0d7FF0000000000000;
	fma.rn.f64 	%fd105, %fd108, %fd5, %fd108;
	selp.f64 	%fd106, %fd108, %fd105, %p7;
	st.param.f64 	[func_retval0], %fd106;
	ret;

}


// ===== COMPILED SASS (sm_100) =====

	.target	sm_100

	.elftype	@"ET_EXEC"


//--------------------- .note.nv.tkinfo           --------------------------
	.section	.note.nv.tkinfo,"",@"SHT_NOTE"
	.sectionflags	@"SHF_NOTE_NV_TKINFO"
	.tkinfo
        /*0018*/ 	.word	0x00000002
        /*0030*/ 	.string	""
        /*0030*/ 	.string	"ptxas"
        /*0030*/ 	.string	"Cuda compilation tools, release 13.0, V13.0.88"
        /*0030*/ 	.string	"Build cuda_13.0.r13.0/compiler.36424714_0"
        /*0030*/ 	.string	"-arch sm_100 -m 64 "



//--------------------- .note.nv.cuinfo           --------------------------
	.section	.note.nv.cuinfo,"",@"SHT_NOTE"
	.sectionflags	@"SHF_NOTE_NV_CUINFO"
        /*0018*/ 	.short	0x0002
        /*001a*/ 	.short	0x0064
        /*001c*/ 	.short	0x0082
	.zero		2


//--------------------- .nv.info                  --------------------------
	.section	.nv.info,"",@"SHT_CUDA_INFO"
	.align	4


	//----- nvinfo : EIATTR_REGCOUNT
	.align		4
        /*0000*/ 	.byte	0x04, 0x2f
        /*0002*/ 	.short	(.L_1 - .L_0)
	.align		4
.L_0:
        /*0004*/ 	.word	index@(_Z9calc_coefPdS_S_S_S_S_S_P9BS_DiffEq)
        /*0008*/ 	.word	0x0000001e


	//----- nvinfo : EIATTR_FRAME_SIZE
	.align		4
.L_1:
        /*000c*/ 	.byte	0x04, 0x11
        /*000e*/ 	.short	(.L_3 - .L_2)
	.align		4
.L_2:
        /*0010*/ 	.word	index@($_Z9calc_coefPdS_S_S_S_S_S_P9BS_DiffEq$__internal_accurate_pow)
        /*0014*/ 	.word	0x00000000


	//----- nvinfo : EIATTR_FRAME_SIZE
	.align		4
.L_3:
        /*0018*/ 	.byte	0x04, 0x11
        /*001a*/ 	.short	(.L_5 - .L_4)
	.align		4
.L_4:
        /*001c*/ 	.word	index@(_Z9calc_coefPdS_S_S_S_S_S_P9BS_DiffEq)
        /*0020*/ 	.word	0x00000000


	//----- nvinfo : EIATTR_REGCOUNT
	.align		4
.L_5:
        /*0024*/ 	.byte	0x04, 0x2f
        /*0026*/ 	.short	(.L_7 - .L_6)
	.align		4
.L_6:
        /*0028*/ 	.word	index@(_Z9sp_matvecPdS_S_S_S_l)
        /*002c*/ 	.word	0x00000016


	//----- nvinfo : EIATTR_FRAME_SIZE
	.align		4
.L_7:
        /*0030*/ 	.byte	0x04, 0x11
        /*0032*/ 	.short	(.L_9 - .L_8)
	.align		4
.L_8:
        /*0034*/ 	.word	index@(_Z9sp_matvecPdS_S_S_S_l)
        /*0038*/ 	.word	0x00000000


	//----- nvinfo : EIATTR_MIN_STACK_SIZE
	.align		4
.L_9:
        /*003c*/ 	.byte	0x04, 0x12
        /*003e*/ 	.short	(.L_11 - .L_10)
	.align		4
.L_10:
        /*0040*/ 	.word	index@(_Z9sp_matvecPdS_S_S_S_l)
        /*0044*/ 	.word	0x00000000


	//----- nvinfo : EIATTR_MIN_STACK_SIZE
	.align		4
.L_11:
        /*0048*/ 	.byte	0x04, 0x12
        /*004a*/ 	.short	(.L_13 - .L_12)
	.align		4
.L_12:
        /*004c*/ 	.word	index@(_Z9calc_coefPdS_S_S_S_S_S_P9BS_DiffEq)
        /*0050*/ 	.word	0x00000000
.L_13:


//--------------------- .nv.compat                --------------------------
	.section	.nv.compat,"",@"SHT_CUDA_COMPAT_INFO"
	.align	4
        /*0000*/ 	.byte	0x02, 0x09, 0x00, 0x00, 0x02, 0x02, 0x01, 0x00, 0x02, 0x05, 0x05, 0x00, 0x03, 0x07, 0x01, 0x01
        /*0010*/ 	.byte	0x02, 0x03, 0x00, 0x00, 0x02, 0x06, 0x01, 0x00, 0x04, 0x0b, 0x08, 0x00, 0x01, 0x00, 0x00, 0x00
        /*0020*/ 	.byte	0x00, 0x00, 0x00, 0x00


//--------------------- .nv.info._Z9sp_matvecPdS_S_S_S_l --------------------------
	.section	.nv.info._Z9sp_matvecPdS_S_S_S_l,"",@"SHT_CUDA_INFO"
	.sectionflags	@""
	.align	4


	//----- nvinfo : EIATTR_CUDA_API_VERSION
	.align		4
        /*0000*/ 	.byte	0x04, 0x37
        /*0002*/ 	.short	(.L_15 - .L_14)
.L_14:
        /*0004*/ 	.word	0x00000082


	//----- nvinfo : EIATTR_KPARAM_INFO
	.align		4
.L_15:
        /*0008*/ 	.byte	0x04, 0x17
        /*000a*/ 	.short	(.L_17 - .L_16)
.L_16:
        /*000c*/ 	.word	0x00000000
        /*0010*/ 	.short	0x0005
        /*0012*/ 	.short	0x0028
        /*0014*/ 	.byte	0x00, 0xf0, 0x21, 0x00


	//----- nvinfo : EIATTR_KPARAM_INFO
	.align		4
.L_17:
        /*0018*/ 	.byte	0x04, 0x17
        /*001a*/ 	.short	(.L_19 - .L_18)
.L_18:
        /*001c*/ 	.word	0x00000000
        /*0020*/ 	.short	0x0004
        /*0022*/ 	.short	0x0020
        /*0024*/ 	.byte	0x00, 0xf5, 0x21, 0x00


	//----- nvinfo : EIATTR_KPARAM_INFO
	.align		4
.L_19:
        /*0028*/ 	.byte	0x04, 0x17
        /*002a*/ 	.short	(.L_21 - .L_20)
.L_20:
        /*002c*/ 	.word	0x00000000
        /*0030*/ 	.short	0x0003
        /*0032*/ 	.short	0x0018
        /*0034*/ 	.byte	0x00, 0xf5, 0x21, 0x00


	//----- nvinfo : EIATTR_KPARAM_INFO
	.align		4
.L_21:
        /*0038*/ 	.byte	0x04, 0x17
        /*003a*/ 	.short	(.L_23 - .L_22)
.L_22:
        /*003c*/ 	.word	0x00000000
        /*0040*/ 	.short	0x0002
        /*0042*/ 	.short	0x0010
        /*0044*/ 	.byte	0x00, 0xf5, 0x21, 0x00


	//----- nvinfo : EIATTR_KPARAM_INFO
	.align		4
.L_23:
        /*0048*/ 	.byte	0x04, 0x17
        /*004a*/ 	.short	(.L_25 - .L_24)
.L_24:
        /*004c*/ 	.word	0x00000000
        /*0050*/ 	.short	0x0001
        /*0052*/ 	.short	0x0008
        /*0054*/ 	.byte	0x00, 0xf5, 0x21, 0x00


	//----- nvinfo : EIATTR_KPARAM_INFO
	.align		4
.L_25:
        /*0058*/ 	.byte	0x04, 0x17
        /*005a*/ 	.short	(.L_27 - .L_26)
.L_26:
        /*005c*/ 	.word	0x00000000
        /*0060*/ 	.short	0x0000
        /*0062*/ 	.short	0x0000
        /*0064*/ 	.byte	0x00, 0xf5, 0x21, 0x00


	//----- nvinfo : EIATTR_SPARSE_MMA_MASK
	.align		4
.L_27:
        /*0068*/ 	.byte	0x03, 0x50
        /*006a*/ 	.short	0x0000


	//----- nvinfo : EIATTR_MAXREG_COUNT
	.align		4
        /*006c*/ 	.byte	0x03, 0x1b
        /*006e*/ 	.short	0x00ff


	//----- nvinfo : EIATTR_NUM_BARRIERS
	.align		4
        /*0070*/ 	.byte	0x02, 0x4c
        /*0072*/ 	.byte	0x01
	.zero		1


	//----- nvinfo : EIATTR_MERCURY_ISA_VERSION
	.align		4
        /*0074*/ 	.byte	0x03, 0x5f
        /*0076*/ 	.short	0x0101


	//----- nvinfo : EIATTR_VRC_CTA_INIT_COUNT
	.align		4
        /*0078*/ 	.byte	0x02, 0x4a
	.zero		1
	.zero		1


	//----- nvinfo : EIATTR_EXIT_INSTR_OFFSETS
	.align		4
        /*007c*/ 	.byte	0x04, 0x1c
        /*007e*/ 	.short	(.L_29 - .L_28)


	//   ....[0]....
.L_28:
        /*0080*/ 	.word	0x00000090


	//   ....[1]....
        /*0084*/ 	.word	0x00000370


	//   ....[2]....
        /*0088*/ 	.word	0x000004d0


	//   ....[3]....
        /*008c*/ 	.word	0x00000600


	//----- nvinfo : EIATTR_CRS_STACK_SIZE
	.align		4
.L_29:
        /*0090*/ 	.byte	0x04, 0x1e
        /*0092*/ 	.short	(.L_31 - .L_30)
.L_30:
        /*0094*/ 	.word	0x00000000


	//----- nvinfo : EIATTR_CBANK_PARAM_SIZE
	.align		4
.L_31:
        /*0098*/ 	.byte	0x03, 0x19
        /*009a*/ 	.short	0x0030


	//----- nvinfo : EIATTR_PARAM_CBANK
	.align		4
        /*009c*/ 	.byte	0x04, 0x0a
        /*009e*/ 	.short	(.L_33 - .L_32)
	.align		4
.L_32:
        /*00a0*/ 	.word	index@(.nv.constant0._Z9sp_matvecPdS_S_S_S_l)
        /*00a4*/ 	.short	0x0380
        /*00a6*/ 	.short	0x0030


	//----- nvinfo : EIATTR_SW_WAR
	.align		4
.L_33:
        /*00a8*/ 	.byte	0x04, 0x36
        /*00aa*/ 	.short	(.L_35 - .L_34)
.L_34:
        /*00ac*/ 	.word	0x00000008
.L_35:


//--------------------- .nv.info._Z9calc_coefPdS_S_S_S_S_S_P9BS_DiffEq --------------------------
	.section	.nv.info._Z9calc_coefPdS_S_S_S_S_S_P9BS_DiffEq,"",@"SHT_CUDA_INFO"
	.sectionflags	@""
	.align	4


	//----- nvinfo : EIATTR_CUDA_API_VERSION
	.align		4
        /*0000*/ 	.byte	0x04, 0x37
        /*0002*/ 	.short	(.L_37 - .L_36)
.L_36:
        /*0004*/ 	.word	0x00000082


	//----- nvinfo : EIATTR_KPARAM_INFO
	.align		4
.L_37:
        /*0008*/ 	.byte	0x04, 0x17
        /*000a*/ 	.short	(.L_39 - .L_38)
.L_38:
        /*000c*/ 	.word	0x00000000
        /*0010*/ 	.short	0x0007
        /*0012*/ 	.short	0x0038
        /*0014*/ 	.byte	0x00, 0xf5, 0x21, 0x00


	//----- nvinfo : EIATTR_KPARAM_INFO
	.align		4
.L_39:
        /*0018*/ 	.byte	0x04, 0x17
        /*001a*/ 	.short	(.L_41 - .L_40)
.L_40:
        /*001c*/ 	.word	0x00000000
        /*0020*/ 	.short	0x0006
        /*0022*/ 	.short	0x0030
        /*0024*/ 	.byte	0x00, 0xf5, 0x21, 0x00


	//----- nvinfo : EIATTR_KPARAM_INFO
	.align		4
.L_41:
        /*0028*/ 	.byte	0x04, 0x17
        /*002a*/ 	.short	(.L_43 - .L_42)
.L_42:
        /*002c*/ 	.word	0x00000000
        /*0030*/ 	.short	0x0005
        /*0032*/ 	.short	0x0028
        /*0034*/ 	.byte	0x00, 0xf5, 0x21, 0x00


	//----- nvinfo : EIATTR_KPARAM_INFO
	.align		4
.L_43:
        /*0038*/ 	.byte	0x04, 0x17
        /*003a*/ 	.short	(.L_45 - .L_44)
.L_44:
        /*003c*/ 	.word	0x00000000
        /*0040*/ 	.short	0x0004
        /*0042*/ 	.short	0x0020
        /*0044*/ 	.byte	0x00, 0xf5, 0x21, 0x00


	//----- nvinfo : EIATTR_KPARAM_INFO
	.align		4
.L_45:
        /*0048*/ 	.byte	0x04, 0x17
        /*004a*/ 	.short	(.L_47 - .L_46)
.L_46:
        /*004c*/ 	.word	0x00000000
        /*0050*/ 	.short	0x0003
        /*0052*/ 	.short	0x0018
        /*0054*/ 	.byte	0x00, 0xf5, 0x21, 0x00


	//----- nvinfo : EIATTR_KPARAM_INFO
	.align		4
.L_47:
        /*0058*/ 	.byte	0x04, 0x17
        /*005a*/ 	.short	(.L_49 - .L_48)
.L_48:
        /*005c*/ 	.word	0x00000000
        /*0060*/ 	.short	0x0002
        /*0062*/ 	.short	0x0010
        /*0064*/ 	.byte	0x00, 0xf5, 0x21, 0x00


	//----- nvinfo : EIATTR_KPARAM_INFO
	.align		4
.L_49:
        /*0068*/ 	.byte	0x04, 0x17
        /*006a*/ 	.short	(.L_51 - .L_50)
.L_50:
        /*006c*/ 	.word	0x00000000
        /*0070*/ 	.short	0x0001
        /*0072*/ 	.short	0x0008
        /*0074*/ 	.byte	0x00, 0xf5, 0x21, 0x00


	//----- nvinfo : EIATTR_KPARAM_INFO
	.align		4
.L_51:
        /*0078*/ 	.byte	0x04, 0x17
        /*007a*/ 	.short	(.L_53 - .L_52)
.L_52:
        /*007c*/ 	.word	0x00000000
        /*0080*/ 	.short	0x0000
        /*0082*/ 	.short	0x0000
        /*0084*/ 	.byte	0x00, 0xf5, 0x21, 0x00


	//----- nvinfo : EIATTR_SPARSE_MMA_MASK
	.align		4
.L_53:
        /*0088*/ 	.byte	0x03, 0x50
        /*008a*/ 	.short	0x0000


	//----- nvinfo : EIATTR_MAXREG_COUNT
	.align		4
        /*008c*/ 	.byte	0x03, 0x1b
        /*008e*/ 	.short	0x00ff


	//----- nvinfo : EIATTR_MERCURY_ISA_VERSION
	.align		4
        /*0090*/ 	.byte	0x03, 0x5f
        /*0092*/ 	.short	0x0101


	//----- nvinfo : EIATTR_VRC_CTA_INIT_COUNT
	.align		4
        /*0094*/ 	.byte	0x02, 0x4a
	.zero		1
	.zero		1


	//----- nvinfo : EIATTR_EXIT_INSTR_OFFSETS
	.align		4
        /*0098*/ 	.byte	0x04, 0x1c
        /*009a*/ 	.short	(.L_55 - .L_54)


	//   ....[0]....
.L_54:
        /*009c*/ 	.word	0x000003b0


	//   ....[1]....
        /*00a0*/ 	.word	0x000006d0


	//   ....[2]....
        /*00a4*/ 	.word	0x00000770


	//----- nvinfo : EIATTR_CRS_STACK_SIZE
	.align		4
.L_55:
        /*00a8*/ 	.byte	0x04, 0x1e
        /*00aa*/ 	.short	(.L_57 - .L_56)
.L_56:
        /*00ac*/ 	.word	0x00000000


	//----- nvinfo : EIATTR_CBANK_PARAM_SIZE
	.align		4
.L_57:
        /*00b0*/ 	.byte	0x03, 0x19
        /*00b2*/ 	.short	0x0040


	//----- nvinfo : EIATTR_PARAM_CBANK
	.align		4
        /*00b4*/ 	.byte	0x04, 0x0a
        /*00b6*/ 	.short	(.L_59 - .L_58)
	.align		4
.L_58:
        /*00b8*/ 	.word	index@(.nv.constant0._Z9calc_coefPdS_S_S_S_S_S_P9BS_DiffEq)
        /*00bc*/ 	.short	0x0380
        /*00be*/ 	.short	0x0040


	//----- nvinfo : EIATTR_SW_WAR
	.align		4
.L_59:
        /*00c0*/ 	.byte	0x04, 0x36
        /*00c2*/ 	.short	(.L_61 - .L_60)
.L_60:
        /*00c4*/ 	.word	0x00000008
.L_61:


//--------------------- .nv.callgraph             --------------------------
	.section	.nv.callgraph,"",@"SHT_CUDA_CALLGRAPH"
	.align	4
	.sectionentsize	8
	.align		4
        /*0000*/ 	.word	0x00000000
	.align		4
        /*0004*/ 	.word	0xffffffff
	.align		4
        /*0008*/ 	.word	0x00000000
	.align		4
        /*000c*/ 	.word	0xfffffffe
	.align		4
        /*0010*/ 	.word	0x00000000
	.align		4
        /*0014*/ 	.word	0xfffffffd
	.align		4
        /*0018*/ 	.word	0x00000000
	.align		4
        /*001c*/ 	.word	0xfffffffc


//--------------------- .text._Z9sp_matvecPdS_S_S_S_l --------------------------
	.section	.text._Z9sp_matvecPdS_S_S_S_l,"ax",@progbits
	.align	128
        .global         _Z9sp_matvecPdS_S_S_S_l
        .type           _Z9sp_matvecPdS_S_S_S_l,@function
        .size           _Z9sp_matvecPdS_S_S_S_l,(.L_x_10 - _Z9sp_matvecPdS_S_S_S_l)
        .other          _Z9sp_matvecPdS_S_S_S_l,@"STO_CUDA_ENTRY STV_DEFAULT"
_Z9sp_matvecPdS_S_S_S_l:
.text._Z9sp_matvecPdS_S_S_S_l:
[----:B------:R-:W-:Y:S01]  /*0000*/  LDC R1, c[0x0][0x37c] ;  /* 0x0000df00ff017b82 */ /* 0x000fe20000000800 */
[----:B------:R-:W0:Y:S01]  /*0010*/  S2R R3, SR_CTAID.X ;  /* 0x0000000000037919 */ /* 0x000e220000002500 */
[----:B------:R-:W0:Y:S01]  /*0020*/  LDCU UR10, c[0x0][0x360] ;  /* 0x00006c00ff0a77ac */ /* 0x000e220008000800 */
[----:B------:R-:W1:Y:S01]  /*0030*/  S2R R2, SR_TID.X ;  /* 0x0000000000027919 */ /* 0x000e620000002100 */
[----:B------:R-:W2:Y:S01]  /*0040*/  LDCU.64 UR6, c[0x0][0x3a8] ;  /* 0x00007500ff0677ac */ /* 0x000ea20008000a00 */
[----:B0-----:R-:W-:-:S04]  /*0050*/  IMAD R7, R3, UR10, RZ ;  /* 0x0000000a03077c24 */ /* 0x001fc8000f8e02ff */
[----:B-1----:R-:W-:-:S05]  /*0060*/  IMAD.IADD R16, R7, 0x1, R2 ;  /* 0x0000000107107824 */ /* 0x002fca00078e0202 */
[----:B--2---:R-:W-:-:S04]  /*0070*/  ISETP.GE.U32.AND P0, PT, R16, UR6, PT ;  /* 0x0000000610007c0c */ /* 0x004fc8000bf06070 */
[----:B------:R-:W-:-:S13]  /*0080*/  ISETP.GE.AND.EX P0, PT, RZ, UR7, PT, P0 ;  /* 0x00000007ff007c0c */ /* 0x000fda000bf06300 */
[----:B------:R-:W-:Y:S05]  /*0090*/  @P0 EXIT ;  /* 0x000000000000094d */ /* 0x000fea0003800000 */
[----:B------:R-:W0:Y:S01]  /*00a0*/  LDC R0, c[0x0][0x370] ;  /* 0x0000dc00ff007b82 */ /* 0x000e220000000800 */
[----:B------:R-:W-:Y:S01]  /*00b0*/  ISETP.NE.AND P0, PT, R3, RZ, PT ;  /* 0x000000ff0300720c */ /* 0x000fe20003f05270 */
[----:B------:R-:W1:Y:S01]  /*00c0*/  LDCU.64 UR4, c[0x0][0x398] ;  /* 0x00007300ff0477ac */ /* 0x000e620008000a00 */
[----:B------:R-:W2:Y:S11]  /*00d0*/  LDCU.64 UR8, c[0x0][0x358] ;  /* 0x00006b00ff0877ac */ /* 0x000eb60008000a00 */
[----:B------:R-:W3:Y:S01]  /*00e0*/  @P0 LDC.64 R4, c[0x0][0x398] ;  /* 0x0000e600ff040b82 */ /* 0x000ee20000000a00 */
[----:B------:R-:W-:-:S02]  /*00f0*/  @P0 VIADD R9, R7, 0xffffffff ;  /* 0xffffffff07090836 */ /* 0x000fc40000000000 */
[----:B0-----:R-:W-:-:S05]  /*0100*/  VIADD R0, R0, 0xffffffff ;  /* 0xffffffff00007836 */ /* 0x001fca0000000000 */
[----:B------:R-:W-:Y:S01]  /*0110*/  ISETP.GE.U32.AND P2, PT, R3, R0, PT ;  /* 0x000000000300720c */ /* 0x000fe20003f46070 */
[----:B------:R-:W-:Y:S01]  /*0120*/  IMAD.SHL.U32 R0, R16, 0x8, RZ ;  /* 0x0000000810007824 */ /* 0x000fe200078e00ff */
[----:B------:R-:W-:-:S04]  /*0130*/  SHF.R.U32.HI R3, RZ, 0x1d, R16 ;  /* 0x0000001dff037819 */ /* 0x000fc80000011610 */
[----:B-1----:R-:W-:Y:S01]  /*0140*/  IADD3 R6, P1, PT, R0, UR4, RZ ;  /* 0x0000000400067c10 */ /* 0x002fe2000ff3e0ff */
[----:B---3--:R-:W-:-:S06]  /*0150*/  @P0 IMAD.WIDE.U32 R4, R9, 0x8, R4 ;  /* 0x0000000809040825 */ /* 0x008fcc00078e0004 */
[----:B------:R-:W0:Y:S01]  /*0160*/  @!P2 LDC.64 R10, c[0x0][0x398] ;  /* 0x0000e600ff0aab82 */ /* 0x000e220000000a00 */
[----:B------:R-:W-:Y:S01]  /*0170*/  @!P2 VIADD R13, R7, UR10 ;  /* 0x0000000a070dac36 */ /* 0x000fe20008000000 */
[----:B------:R-:W-:Y:S01]  /*0180*/  IADD3.X R7, PT, PT, R3, UR5, RZ, P1, !PT ;  /* 0x0000000503077c10 */ /* 0x000fe20008ffe4ff */
[----:B--2---:R-:W2:Y:S05]  /*0190*/  @P0 LDG.E.64 R8, desc[UR8][R4.64] ;  /* 0x0000000804080981 */ /* 0x004eaa000c1e1b00 */
[----:B------:R-:W3:Y:S01]  /*01a0*/  LDG.E.64 R6, desc[UR8][R6.64] ;  /* 0x0000000806067981 */ /* 0x000ee2000c1e1b00 */
[----:B0-----:R-:W-:-:S06]  /*01b0*/  @!P2 IMAD.WIDE.U32 R10, R13, 0x8, R10 ;  /* 0x000000080d0aa825 */ /* 0x001fcc00078e000a */
[----:B------:R-:W4:Y:S01]  /*01c0*/  @!P2 LDG.E.64 R10, desc[UR8][R10.64] ;  /* 0x000000080a0aa981 */ /* 0x000f22000c1e1b00 */
[----:B------:R-:W0:Y:S01]  /*01d0*/  S2UR UR5, SR_CgaCtaId ;  /* 0x00000000000579c3 */ /* 0x000e220000008800 */
[----:B------:R-:W-:Y:S01]  /*01e0*/  UMOV UR4, 0x400 ;  /* 0x0000040000047882 */ /* 0x000fe20000000000 */
[----:B------:R-:W-:Y:S01]  /*01f0*/  ISETP.NE.AND P1, PT, R16, RZ, PT ;  /* 0x000000ff1000720c */ /* 0x000fe20003f25270 */
[----:B0-----:R-:W-:-:S04]  /*0200*/  ULEA UR4, UR5, UR4, 0x18 ;  /* 0x0000000405047291 */ /* 0x001fc8000f8ec0ff */
[----:B------:R-:W-:Y:S02]  /*0210*/  ULEA UR5, UR10, UR4, 0x3 ;  /* 0x000000040a057291 */ /* 0x000fe4000f8e18ff */
[----:B------:R-:W-:-:S06]  /*0220*/  LEA R2, R2, UR4, 0x3 ;  /* 0x0000000402027c11 */ /* 0x000fcc000f8e18ff */
[----:B------:R-:W0:Y:S08]  /*0230*/  @!P1 LDC.64 R14, c[0x0][0x390] ;  /* 0x0000e400ff0e9b82 */ /* 0x000e300000000a00 */
[----:B------:R-:W1:Y:S01]  /*0240*/  @!P1 LDC.64 R12, c[0x0][0x388] ;  /* 0x0000e200ff0c9b82 */ /* 0x000e620000000a00 */
[----:B---3--:R3:W-:Y:S04]  /*0250*/  STS.64 [R2+0x8], R6 ;  /* 0x0000080602007388 */ /* 0x0087e80000000a00 */
[----:B------:R-:W-:Y:S04]  /*0260*/  STS.64 [UR4], RZ ;  /* 0x000000ffff007988 */ /* 0x000fe80008000a04 */
[----:B------:R-:W-:Y:S04]  /*0270*/  STS.64 [UR5+0x8], RZ ;  /* 0x000008ffff007988 */ /* 0x000fe80008000a05 */
[----:B--2---:R-:W-:Y:S04]  /*0280*/  @P0 STS.64 [UR4], R8 ;  /* 0x00000008ff000988 */ /* 0x004fe80008000a04 */
[----:B----4-:R-:W-:Y:S04]  /*0290*/  @!P2 STS.64 [UR5+0x8], R10 ;  /* 0x0000080aff00a988 */ /* 0x010fe80008000a05 */
[----:B------:R-:W-:Y:S01]  /*02a0*/  LDS.64 R4, [R2+0x8] ;  /* 0x0000080002047984 */ /* 0x000fe20000000a00 */
[----:B------:R-:W-:Y:S06]  /*02b0*/  BAR.SYNC.DEFER_BLOCKING 0x0 ;  /* 0x0000000000007b1d */ /* 0x000fec0000010000 */
[----:B0-----:R-:W2:Y:S04]  /*02c0*/  @!P1 LDG.E.64 R14, desc[UR8][R14.64] ;  /* 0x000000080e0e9981 */ /* 0x001ea8000c1e1b00 */
[----:B-1----:R-:W4:Y:S01]  /*02d0*/  @!P1 LDG.E.64 R12, desc[UR8][R12.64] ;  /* 0x000000080c0c9981 */ /* 0x002f22000c1e1b00 */
[----:B------:R-:W-:-:S05]  /*02e0*/  VIADD R17, R16, 0x1 ;  /* 0x0000000110117836 */ /* 0x000fca0000000000 */
[----:B------:R-:W-:-:S04]  /*02f0*/  ISETP.GE.U32.AND P0, PT, R17, UR6, PT ;  /* 0x0000000611007c0c */ /* 0x000fc8000bf06070 */
[----:B------:R-:W-:Y:S02]  /*0300*/  ISETP.GE.U32.AND.EX P0, PT, RZ, UR7, PT, P0 ;  /* 0x00000007ff007c0c */ /* 0x000fe4000bf06100 */
[----:B---3--:R-:W-:-:S11]  /*0310*/  CS2R R6, SRZ ;  /* 0x0000000000067805 */ /* 0x008fd6000001ff00 */
[----:B------:R-:W2:Y:S01]  /*0320*/  @!P0 LDS.64 R6, [R2+0x10] ;  /* 0x0000100002068984 */ /* 0x000ea20000000a00 */
[----:B------:R-:W0:Y:S01]  /*0330*/  @!P1 LDC.64 R18, c[0x0][0x3a0] ;  /* 0x0000e800ff129b82 */ /* 0x000e220000000a00 */
[----:B--2---:R-:W-:-:S08]  /*0340*/  @!P1 DMUL R8, R14, R6 ;  /* 0x000000060e089228 */ /* 0x004fd00000000000 */
[----:B----4-:R-:W-:-:S07]  /*0350*/  @!P1 DFMA R8, R4, R12, R8 ;  /* 0x0000000c0408922b */ /* 0x010fce0000000008 */
[----:B0-----:R0:W-:Y:S01]  /*0360*/  @!P1 STG.E.64 desc[UR8][R18.64], R8 ;  /* 0x0000000812009986 */ /* 0x0011e2000c101b08 */
[----:B------:R-:W-:Y:S05]  /*0370*/  @!P1 EXIT ;  /* 0x000000000000994d */ /* 0x000fea0003800000 */
[----:B------:R-:W-:Y:S02]  /*0380*/  ISETP.GE.U32.AND P1, PT, R16, 0x2, PT ;  /* 0x000000021000780c */ /* 0x000fe40003f26070 */
[----:B0-----:R-:W-:Y:S01]  /*0390*/  CS2R R8, SRZ ;  /* 0x0000000000087805 */ /* 0x001fe2000001ff00 */
[----:B------:R-:W-:-:S04]  /*03a0*/  UIADD3 UR4, UP0, UPT, UR6, -0x1, URZ ;  /* 0xffffffff06047890 */ /* 0x000fc8000ff1e0ff */
[----:B------:R-:W-:Y:S02]  /*03b0*/  UIADD3.X UR5, UPT, UPT, UR7, -0x1, URZ, UP0, !UPT ;  /* 0xffffffff07057890 */ /* 0x000fe400087fe4ff */
[----:B------:R-:W-:-:S04]  /*03c0*/  ISETP.NE.U32.AND P0, PT, R16, UR4, PT ;  /* 0x0000000410007c0c */ /* 0x000fc8000bf05070 */
[----:B------:R-:W-:Y:S01]  /*03d0*/  ISETP.NE.AND.EX P0, PT, RZ, UR5, PT, P0 ;  /* 0x00000005ff007c0c */ /* 0x000fe2000bf05300 */
[----:B------:R0:W1:-:S12]  /*03e0*/  @P1 LDS.64 R8, [R2] ;  /* 0x0000000002081984 */ /* 0x0000580000000a00 */
[----:B0-----:R-:W-:Y:S05]  /*03f0*/  @P0 BRA `(.L_x_0) ;  /* 0x0000000000380947 */ /* 0x001fea0003800000 */
[----:B------:R-:W0:Y:S02]  /*0400*/  LDCU.128 UR4, c[0x0][0x380] ;  /* 0x00007000ff0477ac */ /* 0x000e240008000c00 */
[----:B0-----:R-:W-:-:S04]  /*0410*/  IADD3 R14, P0, PT, R0, UR6, RZ ;  /* 0x00000006000e7c10 */ /* 0x001fc8000ff1e0ff */
[----:B------:R-:W-:Y:S02]  /*0420*/  IADD3.X R15, PT, PT, R3, UR7, RZ, P0, !PT ;  /* 0x00000007030f7c10 */ /* 0x000fe400087fe4ff */
[----:B------:R-:W-:-:S03]  /*0430*/  IADD3 R12, P0, PT, R0, UR4, RZ ;  /* 0x00000004000c7c10 */ /* 0x000fc6000ff1e0ff */
[----:B------:R-:W2:Y:S01]  /*0440*/  LDG.E.64 R10, desc[UR8][R14.64] ;  /* 0x000000080e0a7981 */ /* 0x000ea2000c1e1b00 */
[----:B------:R-:W-:Y:S01]  /*0450*/  IADD3.X R13, PT, PT, R3, UR5, RZ, P0, !PT ;  /* 0x00000005030d7c10 */ /* 0x000fe200087fe4ff */
[----:B------:R-:W0:Y:S04]  /*0460*/  LDCU.64 UR4, c[0x0][0x3a0] ;  /* 0x00007400ff0477ac */ /* 0x000e280008000a00 */
[----:B------:R-:W1:Y:S01]  /*0470*/  LDG.E.64 R6, desc[UR8][R12.64] ;  /* 0x000000080c067981 */ /* 0x000e62000c1e1b00 */
[----:B0-----:R-:W-:-:S04]  /*0480*/  IADD3 R2, P0, PT, R0, UR4, RZ ;  /* 0x0000000400027c10 */ /* 0x001fc8000ff1e0ff */
[----:B------:R-:W-:Y:S01]  /*0490*/  IADD3.X R3, PT, PT, R3, UR5, RZ, P0, !PT ;  /* 0x0000000503037c10 */ /* 0x000fe200087fe4ff */
[----:B--2---:R-:W-:-:S08]  /*04a0*/  DMUL R10, R4, R10 ;  /* 0x0000000a040a7228 */ /* 0x004fd00000000000 */
[----:B-1----:R-:W-:-:S07]  /*04b0*/  DFMA R6, R6, R8, R10 ;  /* 0x000000080606722b */ /* 0x002fce000000000a */
[----:B------:R-:W-:Y:S01]  /*04c0*/  STG.E.64 desc[UR8][R2.64], R6 ;  /* 0x0000000602007986 */ /* 0x000fe2000c101b08 */
[----:B------:R-:W-:Y:S05]  /*04d0*/  EXIT ;  /* 0x000000000000794d */ /* 0x000fea0003800000 */
.L_x_0:
[----:B------:R-:W0:Y:S01]  /*04e0*/  LDCU.128 UR12, c[0x0][0x380] ;  /* 0x00007000ff0c77ac */ /* 0x000e220008000c00 */
[----:B------:R-:W2:Y:S01]  /*04f0*/  LDCU.64 UR4, c[0x0][0x390] ;  /* 0x00007200ff0477ac */ /* 0x000ea20008000a00 */
[----:B0-----:R-:W-:-:S04]  /*0500*/  IADD3 R18, P0, PT, R0, UR14, RZ ;  /* 0x0000000e00127c10 */ /* 0x001fc8000ff1e0ff */
[----:B------:R-:W-:Y:S02]  /*0510*/  IADD3.X R19, PT, PT, R3, UR15, RZ, P0, !PT ;  /* 0x0000000f03137c10 */ /* 0x000fe400087fe4ff */
[----:B------:R-:W-:-:S03]  /*0520*/  IADD3 R16, P0, PT, R0, UR12, RZ ;  /* 0x0000000c00107c10 */ /* 0x000fc6000ff1e0ff */
[----:B------:R-:W3:Y:S01]  /*0530*/  LDG.E.64 R12, desc[UR8][R18.64] ;  /* 0x00000008120c7981 */ /* 0x000ee2000c1e1b00 */
[----:B------:R-:W-:Y:S02]  /*0540*/  IADD3.X R17, PT, PT, R3, UR13, RZ, P0, !PT ;  /* 0x0000000d03117c10 */ /* 0x000fe400087fe4ff */
[----:B--2---:R-:W-:-:S03]  /*0550*/  IADD3 R14, P0, PT, R0, UR4, RZ ;  /* 0x00000004000e7c10 */ /* 0x004fc6000ff1e0ff */
[----:B------:R-:W1:Y:S01]  /*0560*/  LDG.E.64 R10, desc[UR8][R16.64] ;  /* 0x00000008100a7981 */ /* 0x000e62000c1e1b00 */
[----:B------:R-:W-:Y:S01]  /*0570*/  IADD3.X R15, PT, PT, R3, UR5, RZ, P0, !PT ;  /* 0x00000005030f7c10 */ /* 0x000fe200087fe4ff */
[----:B------:R-:W0:Y:S05]  /*0580*/  LDCU.64 UR4, c[0x0][0x3a0] ;  /* 0x00007400ff0477ac */ /* 0x000e2a0008000a00 */
[----:B------:R-:W2:Y:S01]  /*0590*/  LDG.E.64 R14, desc[UR8][R14.64] ;  /* 0x000000080e0e7981 */ /* 0x000ea2000c1e1b00 */
[----:B0-----:R-:W-:-:S04]  /*05a0*/  IADD3 R2, P0, PT, R0, UR4, RZ ;  /* 0x0000000400027c10 */ /* 0x001fc8000ff1e0ff */
[----:B------:R-:W-:Y:S01]  /*05b0*/  IADD3.X R3, PT, PT, R3, UR5, RZ, P0, !PT ;  /* 0x0000000503037c10 */ /* 0x000fe200087fe4ff */
[----:B---3--:R-:W-:-:S08]  /*05c0*/  DMUL R12, R4, R12 ;  /* 0x0000000c040c7228 */ /* 0x008fd00000000000 */
[----:B-1----:R-:W-:-:S08]  /*05d0*/  DFMA R10, R10, R8, R12 ;  /* 0x000000080a0a722b */ /* 0x002fd0000000000c */
[----:B--2---:R-:W-:-:S07]  /*05e0*/  DFMA R10, R14, R6, R10 ;  /* 0x000000060e0a722b */ /* 0x004fce000000000a */
[----:B------:R-:W-:Y:S01]  /*05f0*/  STG.E.64 desc[UR8][R2.64], R10 ;  /* 0x0000000a02007986 */ /* 0x000fe2000c101b08 */
[----:B------:R-:W-:Y:S05]  /*0600*/  EXIT ;  /* 0x000000000000794d */ /* 0x000fea0003800000 */
.L_x_1:
[----:B------:R-:W-:-:S00]  /*0610*/  BRA `(.L_x_1) ;  /* 0xfffffffc00fc7947 */ /* 0x000fc0000383ffff */
[----:B------:R-:W-:-:S00]  /*0620*/  NOP ;  /* 0x0000000000007918 */ /* 0x000fc00000000000 */
        /* <DEDUP_REMOVED lines=13> */
.L_x_10:


//--------------------- .text._Z9calc_coefPdS_S_S_S_S_S_P9BS_DiffEq --------------------------
	.section	.text._Z9calc_coefPdS_S_S_S_S_S_P9BS_DiffEq,"ax",@progbits
	.align	128
        .global         _Z9calc_coefPdS_S_S_S_S_S_P9BS_DiffEq
        .type           _Z9calc_coefPdS_S_S_S_S_S_P9BS_DiffEq,@function
        .size           _Z9calc_coefPdS_S_S_S_S_S_P9BS_DiffEq,(.L_x_9 - _Z9calc_coefPdS_S_S_S_S_S_P9BS_DiffEq)
        .other          _Z9calc_coefPdS_S_S_S_S_S_P9BS_DiffEq,@"STO_CUDA_ENTRY STV_DEFAULT"
_Z9calc_coefPdS_S_S_S_S_S_P9BS_DiffEq:
.text._Z9calc_coefPdS_S_S_S_S_S_P9BS_DiffEq:
[----:B------:R-:W-:Y:S08]  /*0000*/  LDC R1, c[0x0][0x37c] ;  /* 0x0000df00ff017b82 */ /* 0x000ff00000000800 */
[----:B------:R-:W0:Y:S01]  /*0010*/  LDC.64 R4, c[0x0][0x3b8] ;  /* 0x0000ee00ff047b82 */ /* 0x000e220000000a00 */
[----:B------:R-:W0:Y:S02]  /*0020*/  LDCU.64 UR4, c[0x0][0x358] ;  /* 0x00006b00ff0477ac */ /* 0x000e240008000a00 */
[----:B0-----:R-:W2:Y:S04]  /*0030*/  LDG.E.64 R26, desc[UR4][R4.64+0x18] ;  /* 0x00001804041a7981 */ /* 0x001ea8000c1e1b00 */
[----:B------:R0:W5:Y:S04]  /*0040*/  LDG.E.64 R8, desc[UR4][R4.64+0x20] ;  /* 0x0000200404087981 */ /* 0x000168000c1e1b00 */
[----:B------:R0:W5:Y:S01]  /*0050*/  LDG.E.64 R6, desc[UR4][R4.64+0x28] ;  /* 0x0000280404067981 */ /* 0x000162000c1e1b00 */
[----:B------:R-:W-:Y:S01]  /*0060*/  BSSY.RECONVERGENT B0, `(.L_x_2) ;  /* 0x0000005000007945 */ /* 0x000fe20003800200 */
[----:B------:R-:W-:Y:S01]  /*0070*/  MOV R0, 0xb0 ;  /* 0x000000b000007802 */ /* 0x000fe20000000f00 */
[----:B--2---:R-:W-:-:S10]  /*0080*/  DADD R2, -RZ, |R26| ;  /* 0x00000000ff027229 */ /* 0x004fd4000000051a */
[----:B0-----:R-:W-:-:S07]  /*0090*/  IMAD.MOV.U32 R12, RZ, RZ, R2 ;  /* 0x000000ffff0c7224 */ /* 0x001fce00078e0002 */
[----:B-----5:R-:W-:Y:S05]  /*00a0*/  CALL.REL.NOINC `($_Z9calc_coefPdS_S_S_S_S_S_P9BS_DiffEq$__internal_accurate_pow) ;  /* 0x0000000400b47944 */ /* 0x020fea0003c00000 */
[----:B------:R-:W-:Y:S05]  /*00b0*/  BSYNC.RECONVERGENT B0 ;  /* 0x0000000000007941 */ /* 0x000fea0003800200 */
.L_x_2:
[----:B------:R-:W0:Y:S01]  /*00c0*/  S2R R3, SR_TID.X ;  /* 0x0000000000037919 */ /* 0x000e220000002100 */
[----:B------:R-:W0:Y:S08]  /*00d0*/  S2UR UR6, SR_CTAID.X ;  /* 0x00000000000679c3 */ /* 0x000e300000002500 */
[----:B------:R-:W0:Y:S08]  /*00e0*/  LDC R2, c[0x0][0x360] ;  /* 0x0000d800ff027b82 */ /* 0x000e300000000800 */
[----:B------:R-:W1:Y:S01]  /*00f0*/  LDC.64 R4, c[0x0][0x380] ;  /* 0x0000e000ff047b82 */ /* 0x000e620000000a00 */
[----:B0-----:R-:W-:-:S04]  /*0100*/  IMAD R2, R2, UR6, R3 ;  /* 0x0000000602027c24 */ /* 0x001fc8000f8e0203 */
[----:B-1----:R-:W-:-:S06]  /*0110*/  IMAD.WIDE.U32 R4, R2, 0x8, R4 ;  /* 0x0000000802047825 */ /* 0x002fcc00078e0004 */
[----:B------:R-:W2:Y:S01]  /*0120*/  LDG.E.64 R4, desc[UR4][R4.64] ;  /* 0x0000000404047981 */ /* 0x000ea2000c1e1b00 */
[C---:B------:R-:W-:Y:S02]  /*0130*/  DADD R12, R26.reuse, 2 ;  /* 0x400000001a0c7429 */ /* 0x040fe40000000000 */
[----:B------:R-:W-:-:S08]  /*0140*/  DSETP.NEU.AND P0, PT, R26, RZ, PT ;  /* 0x000000ff1a00722a */ /* 0x000fd00003f0d000 */
[----:B------:R-:W-:-:S04]  /*0150*/  LOP3.LUT R12, R13, 0x7ff00000, RZ, 0xc0, !PT ;  /* 0x7ff000000d0c7812 */ /* 0x000fc800078ec0ff */
[----:B------:R-:W-:Y:S02]  /*0160*/  ISETP.NE.AND P1, PT, R12, 0x7ff00000, PT ;  /* 0x7ff000000c00780c */ /* 0x000fe40003f25270 */
[----:B------:R-:W-:Y:S01]  /*0170*/  @!P0 CS2R R10, SRZ ;  /* 0x00000000000a8805 */ /* 0x000fe2000001ff00 */
[----:B--2---:R-:W-:-:S10]  /*0180*/  DADD R12, -RZ, |R4| ;  /* 0x00000000ff0c7229 */ /* 0x004fd40000000504 */
[----:B------:R-:W-:Y:S05]  /*0190*/  @P1 BRA `(.L_x_3) ;  /* 0x0000000000181947 */ /* 0x000fea0003800000 */
[----:B------:R-:W-:-:S14]  /*01a0*/  DSETP.NAN.AND P0, PT, R26, R26, PT ;  /* 0x0000001a1a00722a */ /* 0x000fdc0003f08000 */
[----:B------:R-:W-:Y:S01]  /*01b0*/  @P0 DADD R10, R26, 2 ;  /* 0x400000001a0a0429 */ /* 0x000fe20000000000 */
[----:B------:R-:W-:Y:S10]  /*01c0*/  @P0 BRA `(.L_x_3) ;  /* 0x00000000000c0947 */ /* 0x000ff40003800000 */
[----:B------:R-:W-:-:S14]  /*01d0*/  DSETP.NEU.AND P0, PT, |R26|, +INF , PT ;  /* 0x7ff000001a00742a */ /* 0x000fdc0003f0d200 */
[----:B------:R-:W-:Y:S02]  /*01e0*/  @!P0 IMAD.MOV.U32 R10, RZ, RZ, 0x0 ;  /* 0x00000000ff0a8424 */ /* 0x000fe400078e00ff */
[----:B------:R-:W-:-:S07]  /*01f0*/  @!P0 IMAD.MOV.U32 R11, RZ, RZ, 0x7ff00000 ;  /* 0x7ff00000ff0b8424 */ /* 0x000fce00078e00ff */
.L_x_3:
[----:B------:R-:W-:Y:S01]  /*0200*/  DMUL R10, R10, 0.5 ;  /* 0x3fe000000a0a7828 */ /* 0x000fe20000000000 */
[----:B------:R-:W-:Y:S01]  /*0210*/  BSSY.RECONVERGENT B0, `(.L_x_4) ;  /* 0x0000007000007945 */ /* 0x000fe20003800200 */
[----:B------:R-:W-:Y:S01]  /*0220*/  DSETP.NEU.AND P0, PT, R26, 1, PT ;  /* 0x3ff000001a00742a */ /* 0x000fe20003f0d000 */
[----:B------:R-:W-:Y:S01]  /*0230*/  IMAD.MOV.U32 R3, RZ, RZ, R13 ;  /* 0x000000ffff037224 */ /* 0x000fe200078e000d */
[----:B------:R-:W-:-:S06]  /*0240*/  MOV R0, 0x280 ;  /* 0x0000028000007802 */ /* 0x000fcc0000000f00 */
[----:B------:R-:W-:Y:S02]  /*0250*/  FSEL R26, R10, RZ, P0 ;  /* 0x000000ff0a1a7208 */ /* 0x000fe40000000000 */
[----:B------:R-:W-:-:S07]  /*0260*/  FSEL R27, R11, 1.75, P0 ;  /* 0x3fe000000b1b7808 */ /* 0x000fce0000000000 */
[----:B------:R-:W-:Y:S05]  /*0270*/  CALL.REL.NOINC `($_Z9calc_coefPdS_S_S_S_S_S_P9BS_DiffEq$__internal_accurate_pow) ;  /* 0x0000000400407944 */ /* 0x000fea0003c00000 */
[----:B------:R-:W-:Y:S05]  /*0280*/  BSYNC.RECONVERGENT B0 ;  /* 0x0000000000007941 */ /* 0x000fea0003800200 */
.L_x_4:
[C---:B------:R-:W-:Y:S01]  /*0290*/  DADD R12, R4.reuse, 2 ;  /* 0x40000000040c7429 */ /* 0x040fe20000000000 */
[----:B------:R-:W-:Y:S01]  /*02a0*/  ISETP.GT.U32.AND P0, PT, R6, R2, PT ;  /* 0x000000020600720c */ /* 0x000fe20003f04070 */
[----:B------:R-:W-:Y:S01]  /*02b0*/  DSETP.NEU.AND P1, PT, R4, RZ, PT ;  /* 0x000000ff0400722a */ /* 0x000fe20003f2d000 */
[----:B------:R-:W-:Y:S01]  /*02c0*/  BSSY.RECONVERGENT B0, `(.L_x_5) ;  /* 0x000000e000007945 */ /* 0x000fe20003800200 */
[----:B------:R-:W-:Y:S01]  /*02d0*/  IMAD.MOV.U32 R14, RZ, RZ, R10 ;  /* 0x000000ffff0e7224 */ /* 0x000fe200078e000a */
[----:B------:R-:W-:Y:S01]  /*02e0*/  ISETP.GT.AND.EX P0, PT, R7, RZ, PT, P0 ;  /* 0x000000ff0700720c */ /* 0x000fe20003f04300 */
[----:B------:R-:W-:-:S04]  /*02f0*/  IMAD.MOV.U32 R15, RZ, RZ, R11 ;  /* 0x000000ffff0f7224 */ /* 0x000fc800078e000b */
[----:B------:R-:W-:-:S04]  /*0300*/  LOP3.LUT R12, R13, 0x7ff00000, RZ, 0xc0, !PT ;  /* 0x7ff000000d0c7812 */ /* 0x000fc800078ec0ff */
[----:B------:R-:W-:Y:S02]  /*0310*/  ISETP.NE.AND P2, PT, R12, 0x7ff00000, PT ;  /* 0x7ff000000c00780c */ /* 0x000fe40003f45270 */
[----:B------:R-:W-:-:S11]  /*0320*/  @!P1 CS2R R14, SRZ ;  /* 0x00000000000e9805 */ /* 0x000fd6000001ff00 */
[----:B------:R-:W-:Y:S05]  /*0330*/  @P2 BRA `(.L_x_6) ;  /* 0x0000000000182947 */ /* 0x000fea0003800000 */
[----:B------:R-:W-:-:S14]  /*0340*/  DSETP.NAN.AND P1, PT, R4, R4, PT ;  /* 0x000000040400722a */ /* 0x000fdc0003f28000 */
[----:B------:R-:W-:Y:S01]  /*0350*/  @P1 DADD R14, R4, 2 ;  /* 0x40000000040e1429 */ /* 0x000fe20000000000 */
[----:B------:R-:W-:Y:S10]  /*0360*/  @P1 BRA `(.L_x_6) ;  /* 0x00000000000c1947 */ /* 0x000ff40003800000 */
[----:B------:R-:W-:-:S14]  /*0370*/  DSETP.NEU.AND P1, PT, |R4|, +INF , PT ;  /* 0x7ff000000400742a */ /* 0x000fdc0003f2d200 */
[----:B------:R-:W-:Y:S02]  /*0380*/  @!P1 IMAD.MOV.U32 R14, RZ, RZ, 0x0 ;  /* 0x00000000ff0e9424 */ /* 0x000fe400078e00ff */
[----:B------:R-:W-:-:S07]  /*0390*/  @!P1 IMAD.MOV.U32 R15, RZ, RZ, 0x7ff00000 ;  /* 0x7ff00000ff0f9424 */ /* 0x000fce00078e00ff */
.L_x_6:
[----:B------:R-:W-:Y:S05]  /*03a0*/  BSYNC.RECONVERGENT B0 ;  /* 0x0000000000007941 */ /* 0x000fea0003800200 */
.L_x_5:
[----:B------:R-:W-:Y:S05]  /*03b0*/  @!P0 EXIT ;  /* 0x000000000000894d */ /* 0x000fea0003800000 */
[----:B------:R-:W0:Y:S01]  /*03c0*/  LDC.64 R20, c[0x0][0x3b8] ;  /* 0x0000ee00ff147b82 */ /* 0x000e220000000a00 */
[----:B------:R-:W-:Y:S01]  /*03d0*/  DSETP.NEU.AND P0, PT, R4, 1, PT ;  /* 0x3ff000000400742a */ /* 0x000fe20003f0d000 */
[----:B------:R-:W1:Y:S01]  /*03e0*/  LDCU.128 UR8, c[0x0][0x390] ;  /* 0x00007200ff0877ac */ /* 0x000e620008000c00 */
[----:B------:R-:W2:Y:S01]  /*03f0*/  LDCU.64 UR6, c[0x0][0x388] ;  /* 0x00007100ff0677ac */ /* 0x000ea20008000a00 */
[----:B------:R-:W3:Y:S01]  /*0400*/  LDCU.128 UR12, c[0x0][0x3a0] ;  /* 0x00007400ff0c77ac */ /* 0x000ee20008000c00 */
[----:B------:R-:W-:Y:S01]  /*0410*/  IMAD.SHL.U32 R0, R2, 0x8, RZ ;  /* 0x0000000802007824 */ /* 0x000fe200078e00ff */
[----:B------:R-:W4:Y:S01]  /*0420*/  LDCU.64 UR16, c[0x0][0x3b0] ;  /* 0x00007600ff1077ac */ /* 0x000f220008000a00 */
[----:B0-----:R-:W5:Y:S04]  /*0430*/  LDG.E.64 R16, desc[UR4][R20.64+0x8] ;  /* 0x0000080414107981 */ /* 0x001f68000c1e1b00 */
[----:B------:R-:W2:Y:S04]  /*0440*/  LDG.E.64 R12, desc[UR4][R20.64] ;  /* 0x00000004140c7981 */ /* 0x000ea8000c1e1b00 */
[----:B------:R-:W3:Y:S01]  /*0450*/  LDG.E.64 R10, desc[UR4][R20.64+0x10] ;  /* 0x00001004140a7981 */ /* 0x000ee2000c1e1b00 */
[----:B------:R-:W-:-:S02]  /*0460*/  FSEL R18, R14, RZ, P0 ;  /* 0x000000ff0e127208 */ /* 0x000fc40000000000 */
[----:B------:R-:W-:Y:S01]  /*0470*/  FSEL R19, R15, 1.875, P0 ;  /* 0x3ff000000f137808 */ /* 0x000fe20000000000 */
[----:B------:R-:W-:-:S05]  /*0480*/  DMUL R4, R8, R4 ;  /* 0x0000000408047228 */ /* 0x000fca0000000000 */
[----:B------:R-:W-:Y:S01]  /*0490*/  DMUL R26, R26, R18 ;  /* 0x000000121a1a7228 */ /* 0x000fe20000000000 */
[----:B------:R-:W-:-:S04]  /*04a0*/  IADD3 R3, P0, PT, R6, -0x1, RZ ;  /* 0xffffffff06037810 */ /* 0x000fc80007f1e0ff */
[----:B------:R-:W-:Y:S02]  /*04b0*/  IADD3.X R7, PT, PT, R7, -0x1, RZ, P0, !PT ;  /* 0xffffffff07077810 */ /* 0x000fe400007fe4ff */
[----:B------:R-:W-:Y:S02]  /*04c0*/  ISETP.NE.U32.AND P0, PT, R3, R2, PT ;  /* 0x000000020300720c */ /* 0x000fe40003f05070 */
[----:B-1----:R-:W-:Y:S02]  /*04d0*/  IADD3 R6, P2, PT, R0, UR10, RZ ;  /* 0x0000000a00067c10 */ /* 0x002fe4000ff5e0ff */
[----:B------:R-:W-:Y:S01]  /*04e0*/  ISETP.NE.AND.EX P0, PT, R7, RZ, PT, P0 ;  /* 0x000000ff0700720c */ /* 0x000fe20003f05300 */
[----:B-----5:R-:W-:Y:S02]  /*04f0*/  DMUL R14, R16, 0.25 ;  /* 0x3fd00000100e7828 */ /* 0x020fe40000000000 */
[----:B--2---:R-:W-:Y:S02]  /*0500*/  DMUL R16, R12, 0.5 ;  /* 0x3fe000000c107828 */ /* 0x004fe40000000000 */
[----:B------:R-:W-:-:S04]  /*0510*/  DMUL R12, R26, R12 ;  /* 0x0000000c1a0c7228 */ /* 0x000fc80000000000 */
[----:B------:R-:W-:Y:S02]  /*0520*/  DMUL R14, R14, R4 ;  /* 0x000000040e0e7228 */ /* 0x000fe40000000000 */
[----:B---3--:R-:W-:Y:S01]  /*0530*/  DMUL R18, R10, 0.5 ;  /* 0x3fe000000a127828 */ /* 0x008fe20000000000 */
[----:B------:R-:W-:Y:S02]  /*0540*/  SHF.R.U32.HI R10, RZ, 0x1d, R2 ;  /* 0x0000001dff0a7819 */ /* 0x000fe40000011602 */
[----:B------:R-:W-:-:S03]  /*0550*/  IADD3 R4, P1, PT, R0, UR8, RZ ;  /* 0x0000000800047c10 */ /* 0x000fc6000ff3e0ff */
[----:B------:R-:W-:Y:S02]  /*0560*/  DFMA R2, R26, R16, -R14 ;  /* 0x000000101a02722b */ /* 0x000fe4000000080e */
[----:B------:R-:W-:Y:S02]  /*0570*/  DFMA R18, -R8, R18, -R12 ;  /* 0x000000120812722b */ /* 0x000fe4000000090c */
[----:B------:R-:W-:Y:S01]  /*0580*/  DFMA R26, R26, R16, R14 ;  /* 0x000000101a1a722b */ /* 0x000fe2000000000e */
[----:B------:R-:W-:Y:S02]  /*0590*/  IADD3.X R5, PT, PT, R10, UR9, RZ, P1, !PT ;  /* 0x000000090a057c10 */ /* 0x000fe40008ffe4ff */
[----:B------:R-:W-:Y:S01]  /*05a0*/  IADD3 R8, P1, PT, R0, UR6, RZ ;  /* 0x0000000600087c10 */ /* 0x000fe2000ff3e0ff */
[----:B------:R-:W-:Y:S01]  /*05b0*/  DADD R22, -RZ, -R2 ;  /* 0x00000000ff167229 */ /* 0x000fe20000000902 */
[----:B------:R-:W-:Y:S01]  /*05c0*/  IADD3.X R7, PT, PT, R10, UR11, RZ, P2, !PT ;  /* 0x0000000b0a077c10 */ /* 0x000fe200097fe4ff */
[----:B------:R-:W-:Y:S01]  /*05d0*/  DADD R16, -R18, 1 ;  /* 0x3ff0000012107429 */ /* 0x000fe20000000100 */
[C---:B------:R-:W-:Y:S01]  /*05e0*/  IADD3 R14, P2, PT, R0.reuse, UR12, RZ ;  /* 0x0000000c000e7c10 */ /* 0x040fe2000ff5e0ff */
[----:B------:R-:W-:Y:S01]  /*05f0*/  DADD R24, -RZ, -R26 ;  /* 0x00000000ff187229 */ /* 0x000fe2000000091a */
[----:B------:R-:W-:-:S02]  /*0600*/  IADD3 R12, P3, PT, R0, UR14, RZ ;  /* 0x0000000e000c7c10 */ /* 0x000fc4000ff7e0ff */
[----:B------:R-:W-:Y:S01]  /*0610*/  IADD3.X R9, PT, PT, R10, UR7, RZ, P1, !PT ;  /* 0x000000070a097c10 */ /* 0x000fe20008ffe4ff */
[----:B------:R-:W-:Y:S01]  /*0620*/  DADD R18, R18, 1 ;  /* 0x3ff0000012127429 */ /* 0x000fe20000000000 */
[----:B----4-:R-:W-:Y:S02]  /*0630*/  IADD3 R20, P1, PT, R0, UR16, RZ ;  /* 0x0000001000147c10 */ /* 0x010fe4000ff3e0ff */
[C---:B------:R-:W-:Y:S01]  /*0640*/  IADD3.X R15, PT, PT, R10.reuse, UR13, RZ, P2, !PT ;  /* 0x0000000d0a0f7c10 */ /* 0x040fe200097fe4ff */
[----:B------:R0:W-:Y:S01]  /*0650*/  STG.E.64 desc[UR4][R8.64], R22 ;  /* 0x0000001608007986 */ /* 0x0001e2000c101b04 */
[C---:B------:R-:W-:Y:S02]  /*0660*/  IADD3.X R13, PT, PT, R10.reuse, UR15, RZ, P3, !PT ;  /* 0x0000000f0a0d7c10 */ /* 0x040fe40009ffe4ff */
[----:B------:R-:W-:Y:S01]  /*0670*/  IADD3.X R21, PT, PT, R10, UR17, RZ, P1, !PT ;  /* 0x000000110a157c10 */ /* 0x000fe20008ffe4ff */
[----:B------:R0:W-:Y:S04]  /*0680*/  STG.E.64 desc[UR4][R4.64], R16 ;  /* 0x0000001004007986 */ /* 0x0001e8000c101b04 */
[----:B------:R0:W-:Y:S04]  /*0690*/  STG.E.64 desc[UR4][R6.64], R24 ;  /* 0x0000001806007986 */ /* 0x0001e8000c101b04 */
[----:B------:R0:W-:Y:S04]  /*06a0*/  STG.E.64 desc[UR4][R14.64], R2 ;  /* 0x000000020e007986 */ /* 0x0001e8000c101b04 */
[----:B------:R0:W-:Y:S04]  /*06b0*/  STG.E.64 desc[UR4][R12.64], R18 ;  /* 0x000000120c007986 */ /* 0x0001e8000c101b04 */
[----:B------:R0:W-:Y:S01]  /*06c0*/  STG.E.64 desc[UR4][R20.64], R26 ;  /* 0x0000001a14007986 */ /* 0x0001e2000c101b04 */
[----:B------:R-:W-:Y:S05]  /*06d0*/  @P0 EXIT ;  /* 0x000000000000094d */ /* 0x000fea0003800000 */
[--C-:B------:R-:W-:Y:S02]  /*06e0*/  DADD R10, R26, R26.reuse ;  /* 0x000000001a0a7229 */ /* 0x100fe4000000001a */
[C-C-:B0-----:R-:W-:Y:S02]  /*06f0*/  DADD R6, -R2.reuse, R26.reuse ;  /* 0x0000000002067229 */ /* 0x141fe4000000011a */
[----:B------:R-:W-:-:S04]  /*0700*/  DADD R2, R2, -R26 ;  /* 0x0000000002027229 */ /* 0x000fc8000000081a */
[--C-:B------:R-:W-:Y:S01]  /*0710*/  DADD R16, R16, -R10.reuse ;  /* 0x0000000010107229 */ /* 0x100fe2000000080a */
[----:B------:R-:W-:Y:S01]  /*0720*/  STG.E.64 desc[UR4][R8.64], R6 ;  /* 0x0000000608007986 */ /* 0x000fe2000c101b04 */
[----:B------:R-:W-:-:S05]  /*0730*/  DADD R10, R18, R10 ;  /* 0x00000000120a7229 */ /* 0x000fca000000000a */
[----:B------:R-:W-:Y:S04]  /*0740*/  STG.E.64 desc[UR4][R4.64], R16 ;  /* 0x0000001004007986 */ /* 0x000fe8000c101b04 */
[----:B------:R-:W-:Y:S04]  /*0750*/  STG.E.64 desc[UR4][R14.64], R2 ;  /* 0x000000020e007986 */ /* 0x000fe8000c101b04 */
[----:B------:R-:W-:Y:S01]  /*0760*/  STG.E.64 desc[UR4][R12.64], R10 ;  /* 0x0000000a0c007986 */ /* 0x000fe2000c101b04 */
[----:B------:R-:W-:Y:S05]  /*0770*/  EXIT ;  /* 0x000000000000794d */ /* 0x000fea0003800000 */
        .type           $_Z9calc_coefPdS_S_S_S_S_S_P9BS_DiffEq$__internal_accurate_pow,@function
        .size           $_Z9calc_coefPdS_S_S_S_S_S_P9BS_DiffEq$__internal_accurate_pow,(.L_x_9 - $_Z9calc_coefPdS_S_S_S_S_S_P9BS_DiffEq$__internal_accurate_pow)
$_Z9calc_coefPdS_S_S_S_S_S_P9BS_DiffEq$__internal_accurate_pow:
[----:B------:R-:W-:Y:S01]  /*0780*/  ISETP.GT.U32.AND P0, PT, R3, 0xfffff, PT ;  /* 0x000fffff0300780c */ /* 0x000fe20003f04070 */
[----:B------:R-:W-:Y:S01]  /*0790*/  IMAD.MOV.U32 R10, RZ, RZ, R12 ;  /* 0x000000ffff0a7224 */ /* 0x000fe200078e000c */
[----:B------:R-:W-:Y:S01]  /*07a0*/  UMOV UR6, 0x7d2cafe2 ;  /* 0x7d2cafe200067882 */ /* 0x000fe20000000000 */
[----:B------:R-:W-:Y:S01]  /*07b0*/  IMAD.MOV.U32 R11, RZ, RZ, R3 ;  /* 0x000000ffff0b7224 */ /* 0x000fe200078e0003 */
[----:B------:R-:W-:Y:S01]  /*07c0*/  UMOV UR7, 0x3eb0f5ff ;  /* 0x3eb0f5ff00077882 */ /* 0x000fe20000000000 */
[----:B------:R-:W-:Y:S01]  /*07d0*/  IMAD.MOV.U32 R16, RZ, RZ, RZ ;  /* 0x000000ffff107224 */ /* 0x000fe200078e00ff */
[----:B------:R-:W-:Y:S01]  /*07e0*/  UMOV UR8, 0x3b39803f ;  /* 0x3b39803f00087882 */ /* 0x000fe20000000000 */
[----:B------:R-:W-:Y:S01]  /*07f0*/  IMAD.MOV.U32 R18, RZ, RZ, 0x41ad3b5a ;  /* 0x41ad3b5aff127424 */ /* 0x000fe200078e00ff */
[----:B------:R-:W-:Y:S01]  /*0800*/  UMOV UR9, 0x3c7abc9e ;  /* 0x3c7abc9e00097882 */ /* 0x000fe20000000000 */
[----:B------:R-:W-:-:S04]  /*0810*/  IMAD.MOV.U32 R19, RZ, RZ, 0x3ed0f5d2 ;  /* 0x3ed0f5d2ff137424 */ /* 0x000fc800078e00ff */
[----:B------:R-:W-:Y:S01]  /*0820*/  @!P0 DMUL R22, R10, 1.80143985094819840000e+16 ;  /* 0x435000000a168828 */ /* 0x000fe20000000000 */
[--C-:B------:R-:W-:Y:S01]  /*0830*/  IMAD.MOV.U32 R10, RZ, RZ, R3.reuse ;  /* 0x000000ffff0a7224 */ /* 0x100fe200078e0003 */
[----:B------:R-:W-:-:S08]  /*0840*/  SHF.R.U32.HI R3, RZ, 0x14, R3 ;  /* 0x00000014ff037819 */ /* 0x000fd00000011603 */
[----:B------:R-:W-:Y:S01]  /*0850*/  @!P0 IMAD.MOV.U32 R10, RZ, RZ, R23 ;  /* 0x000000ffff0a8224 */ /* 0x000fe200078e0017 */
[----:B------:R-:W-:Y:S01]  /*0860*/  @!P0 LEA.HI R3, R23, 0xffffffca, RZ, 0xc ;  /* 0xffffffca17038811 */ /* 0x000fe200078f60ff */
[----:B------:R-:W-:-:S03]  /*0870*/  @!P0 IMAD.MOV.U32 R12, RZ, RZ, R22 ;  /* 0x000000ffff0c8224 */ /* 0x000fc600078e0016 */
[----:B------:R-:W-:-:S04]  /*0880*/  LOP3.LUT R10, R10, 0x800fffff, RZ, 0xc0, !PT ;  /* 0x800fffff0a0a7812 */ /* 0x000fc800078ec0ff */
[----:B------:R-:W-:-:S04]  /*0890*/  LOP3.LUT R13, R10, 0x3ff00000, RZ, 0xfc, !PT ;  /* 0x3ff000000a0d7812 */ /* 0x000fc800078efcff */
[----:B------:R-:W-:-:S13]  /*08a0*/  ISETP.GE.U32.AND P1, PT, R13, 0x3ff6a09f, PT ;  /* 0x3ff6a09f0d00780c */ /* 0x000fda0003f26070 */
[----:B------:R-:W-:-:S04]  /*08b0*/  @P1 VIADD R11, R13, 0xfff00000 ;  /* 0xfff000000d0b1836 */ /* 0x000fc80000000000 */
[----:B------:R-:W-:-:S06]  /*08c0*/  @P1 IMAD.MOV.U32 R13, RZ, RZ, R11 ;  /* 0x000000ffff0d1224 */ /* 0x000fcc00078e000b */
[C---:B------:R-:W-:Y:S02]  /*08d0*/  DADD R14, R12.reuse, 1 ;  /* 0x3ff000000c0e7429 */ /* 0x040fe40000000000 */
[----:B------:R-:W-:-:S04]  /*08e0*/  DADD R12, R12, -1 ;  /* 0xbff000000c0c7429 */ /* 0x000fc80000000000 */
[----:B------:R-:W0:Y:S02]  /*08f0*/  MUFU.RCP64H R17, R15 ;  /* 0x0000000f00117308 */ /* 0x000e240000001800 */
[----:B0-----:R-:W-:-:S08]  /*0900*/  DFMA R10, -R14, R16, 1 ;  /* 0x3ff000000e0a742b */ /* 0x001fd00000000110 */
[----:B------:R-:W-:-:S08]  /*0910*/  DFMA R10, R10, R10, R10 ;  /* 0x0000000a0a0a722b */ /* 0x000fd0000000000a */
[----:B------:R-:W-:-:S08]  /*0920*/  DFMA R16, R16, R10, R16 ;  /* 0x0000000a1010722b */ /* 0x000fd00000000010 */
[----:B------:R-:W-:-:S08]  /*0930*/  DMUL R10, R12, R16 ;  /* 0x000000100c0a7228 */ /* 0x000fd00000000000 */
[----:B------:R-:W-:-:S08]  /*0940*/  DFMA R10, R12, R16, R10 ;  /* 0x000000100c0a722b */ /* 0x000fd0000000000a */
[----:B------:R-:W-:-:S08]  /*0950*/  DMUL R24, R10, R10 ;  /* 0x0000000a0a187228 */ /* 0x000fd00000000000 */
[----:B------:R-:W-:Y:S01]  /*0960*/  DFMA R14, R24, UR6, R18 ;  /* 0x00000006180e7c2b */ /* 0x000fe20008000012 */
[----:B------:R-:W-:Y:S01]  /*0970*/  UMOV UR6, 0x75488a3f ;  /* 0x75488a3f00067882 */ /* 0x000fe20000000000 */
[----:B------:R-:W-:-:S06]  /*0980*/  UMOV UR7, 0x3ef3b20a ;  /* 0x3ef3b20a00077882 */ /* 0x000fcc0000000000 */
[----:B------:R-:W-:Y:S01]  /*0990*/  DFMA R14, R24, R14, UR6 ;  /* 0x00000006180e7e2b */ /* 0x000fe2000800000e */
[----:B------:R-:W-:Y:S01]  /*09a0*/  UMOV UR6, 0xe4faecd5 ;  /* 0xe4faecd500067882 */ /* 0x000fe20000000000 */
[----:B------:R-:W-:-:S06]  /*09b0*/  UMOV UR7, 0x3f1745cd ;  /* 0x3f1745cd00077882 */ /* 0x000fcc0000000000 */
[----:B------:R-:W-:Y:S01]  /*09c0*/  DFMA R14, R24, R14, UR6 ;  /* 0x00000006180e7e2b */ /* 0x000fe2000800000e */
[----:B------:R-:W-:Y:S01]  /*09d0*/  UMOV UR6, 0x258a578b ;  /* 0x258a578b00067882 */ /* 0x000fe20000000000 */
[----:B------:R-:W-:-:S06]  /*09e0*/  UMOV UR7, 0x3f3c71c7 ;  /* 0x3f3c71c700077882 */ /* 0x000fcc0000000000 */
[----:B------:R-:W-:Y:S01]  /*09f0*/  DFMA R18, R24, R14, UR6 ;  /* 0x0000000618127e2b */ /* 0x000fe2000800000e */
[----:B------:R-:W-:Y:S01]  /*0a00*/  UMOV UR6, 0x9242b910 ;  /* 0x9242b91000067882 */ /* 0x000fe20000000000 */
[----:B------:R-:W-:Y:S01]  /*0a10*/  UMOV UR7, 0x3f624924 ;  /* 0x3f62492400077882 */ /* 0x000fe20000000000 */
[----:B------:R-:W-:-:S05]  /*0a20*/  DADD R14, R12, -R10 ;  /* 0x000000000c0e7229 */ /* 0x000fca000000080a */
[----:B------:R-:W-:Y:S01]  /*0a30*/  DFMA R18, R24, R18, UR6 ;  /* 0x0000000618127e2b */ /* 0x000fe20008000012 */
[----:B------:R-:W-:Y:S01]  /*0a40*/  UMOV UR6, 0x99999dfb ;  /* 0x99999dfb00067882 */ /* 0x000fe20000000000 */
[----:B------:R-:W-:Y:S01]  /*0a50*/  UMOV UR7, 0x3f899999 ;  /* 0x3f89999900077882 */ /* 0x000fe20000000000 */
[----:B------:R-:W-:-:S05]  /*0a60*/  DADD R14, R14, R14 ;  /* 0x000000000e0e7229 */ /* 0x000fca000000000e */
[----:B------:R-:W-:Y:S01]  /*0a70*/  DFMA R18, R24, R18, UR6 ;  /* 0x0000000618127e2b */ /* 0x000fe20008000012 */
[----:B------:R-:W-:Y:S01]  /*0a80*/  UMOV UR6, 0x55555555 ;  /* 0x5555555500067882 */ /* 0x000fe20000000000 */
[----:B------:R-:W-:Y:S01]  /*0a90*/  UMOV UR7, 0x3fb55555 ;  /* 0x3fb5555500077882 */ /* 0x000fe20000000000 */
[----:B------:R-:W-:-:S05]  /*0aa0*/  DFMA R14, R12, -R10, R14 ;  /* 0x8000000a0c0e722b */ /* 0x000fca000000000e */
[----:B------:R-:W-:-:S03]  /*0ab0*/  DFMA R12, R24, R18, UR6 ;  /* 0x00000006180c7e2b */ /* 0x000fc60008000012 */
[----:B------:R-:W-:Y:S02]  /*0ac0*/  DMUL R14, R16, R14 ;  /* 0x0000000e100e7228 */ /* 0x000fe40000000000 */
[----:B------:R-:W-:-:S03]  /*0ad0*/  DMUL R16, R10, R10 ;  /* 0x0000000a0a107228 */ /* 0x000fc60000000000 */
[----:B------:R-:W-:Y:S01]  /*0ae0*/  DADD R20, -R12, UR6 ;  /* 0x000000060c147e29 */ /* 0x000fe20008000100 */
[----:B------:R-:W-:Y:S01]  /*0af0*/  UMOV UR6, 0xb9e7b0 ;  /* 0x00b9e7b000067882 */ /* 0x000fe20000000000 */
[----:B------:R-:W-:-:S03]  /*0b00*/  UMOV UR7, 0x3c46a4cb ;  /* 0x3c46a4cb00077882 */ /* 0x000fc60000000000 */
[----:B------:R-:W-:Y:S02]  /*0b10*/  VIADD R23, R15, 0x100000 ;  /* 0x001000000f177836 */ /* 0x000fe40000000000 */
[----:B------:R-:W-:Y:S01]  /*0b20*/  IMAD.MOV.U32 R22, RZ, RZ, R14 ;  /* 0x000000ffff167224 */ /* 0x000fe200078e000e */
[----:B------:R-:W-:Y:S02]  /*0b30*/  DFMA R18, R24, R18, R20 ;  /* 0x000000121812722b */ /* 0x000fe40000000014 */
[C---:B------:R-:W-:Y:S02]  /*0b40*/  DFMA R20, R10.reuse, R10, -R16 ;  /* 0x0000000a0a14722b */ /* 0x040fe40000000810 */
[----:B------:R-:W-:-:S06]  /*0b50*/  DMUL R24, R10, R16 ;  /* 0x000000100a187228 */ /* 0x000fcc0000000000 */
[----:B------:R-:W-:Y:S02]  /*0b60*/  DFMA R20, R10, R22, R20 ;  /* 0x000000160a14722b */ /* 0x000fe40000000014 */
[----:B------:R-:W-:Y:S01]  /*0b70*/  DADD R22, R18, -UR6 ;  /* 0x8000000612167e29 */ /* 0x000fe20008000000 */
[----:B------:R-:W-:Y:S01]  /*0b80*/  UMOV UR6, 0x80000000 ;  /* 0x8000000000067882 */ /* 0x000fe20000000000 */
[----:B------:R-:W-:Y:S01]  /*0b90*/  DFMA R18, R10, R16, -R24 ;  /* 0x000000100a12722b */ /* 0x000fe20000000818 */
[----:B------:R-:W-:-:S07]  /*0ba0*/  UMOV UR7, 0x43300000 ;  /* 0x4330000000077882 */ /* 0x000fce0000000000 */
[----:B------:R-:W-:Y:S02]  /*0bb0*/  DFMA R18, R14, R16, R18 ;  /* 0x000000100e12722b */ /* 0x000fe40000000012 */
[----:B------:R-:W-:-:S06]  /*0bc0*/  DADD R16, R12, R22 ;  /* 0x000000000c107229 */ /* 0x000fcc0000000016 */
[----:B------:R-:W-:Y:S02]  /*0bd0*/  DFMA R18, R10, R20, R18 ;  /* 0x000000140a12722b */ /* 0x000fe40000000012 */
[----:B------:R-:W-:Y:S02]  /*0be0*/  DADD R20, R12, -R16 ;  /* 0x000000000c147229 */ /* 0x000fe40000000810 */
[----:B------:R-:W-:-:S06]  /*0bf0*/  DMUL R12, R16, R24 ;  /* 0x00000018100c7228 */ /* 0x000fcc0000000000 */
[----:B------:R-:W-:Y:S02]  /*0c00*/  DADD R22, R22, R20 ;  /* 0x0000000016167229 */ /* 0x000fe40000000014 */
[----:B------:R-:W-:-:S08]  /*0c10*/  DFMA R20, R16, R24, -R12 ;  /* 0x000000181014722b */ /* 0x000fd0000000080c */
[----:B------:R-:W-:-:S08]  /*0c20*/  DFMA R18, R16, R18, R20 ;  /* 0x000000121012722b */ /* 0x000fd00000000014 */
[----:B------:R-:W-:-:S08]  /*0c30*/  DFMA R22, R22, R24, R18 ;  /* 0x000000181616722b */ /* 0x000fd00000000012 */
[----:B------:R-:W-:-:S08]  /*0c40*/  DADD R18, R12, R22 ;  /* 0x000000000c127229 */ /* 0x000fd00000000016 */
[--C-:B------:R-:W-:Y:S02]  /*0c50*/  DADD R16, R10, R18.reuse ;  /* 0x000000000a107229 */ /* 0x100fe40000000012 */
[----:B------:R-:W-:-:S06]  /*0c60*/  DADD R12, R12, -R18 ;  /* 0x000000000c0c7229 */ /* 0x000fcc0000000812 */
[----:B------:R-:W-:Y:S02]  /*0c70*/  DADD R10, R10, -R16 ;  /* 0x000000000a0a7229 */ /* 0x000fe40000000810 */
[----:B------:R-:W-:-:S06]  /*0c80*/  DADD R12, R22, R12 ;  /* 0x00000000160c7229 */ /* 0x000fcc000000000c */
[----:B------:R-:W-:-:S08]  /*0c90*/  DADD R10, R18, R10 ;  /* 0x00000000120a7229 */ /* 0x000fd0000000000a */
[----:B------:R-:W-:Y:S01]  /*0ca0*/  DADD R10, R12, R10 ;  /* 0x000000000c0a7229 */ /* 0x000fe2000000000a */
[C---:B------:R-:W-:Y:S02]  /*0cb0*/  VIADD R12, R3.reuse, 0xfffffc01 ;  /* 0xfffffc01030c7836 */ /* 0x040fe40000000000 */
[----:B------:R-:W-:Y:S02]  /*0cc0*/  @P1 VIADD R12, R3, 0xfffffc02 ;  /* 0xfffffc02030c1836 */ /* 0x000fe40000000000 */
[----:B------:R-:W-:-:S03]  /*0cd0*/  IMAD.MOV.U32 R13, RZ, RZ, 0x43300000 ;  /* 0x43300000ff0d7424 */ /* 0x000fc600078e00ff */
[----:B------:R-:W-:Y:S01]  /*0ce0*/  DADD R18, R14, R10 ;  /* 0x000000000e127229 */ /* 0x000fe2000000000a */
[----:B------:R-:W-:-:S06]  /*0cf0*/  LOP3.LUT R12, R12, 0x80000000, RZ, 0x3c, !PT ;  /* 0x800000000c0c7812 */ /* 0x000fcc00078e3cff */
[----:B------:R-:W-:Y:S01]  /*0d00*/  DADD R12, R12, -UR6 ;  /* 0x800000060c0c7e29 */ /* 0x000fe20008000000 */
[----:B------:R-:W-:Y:S01]  /*0d10*/  UMOV UR6, 0xfefa39ef ;  /* 0xfefa39ef00067882 */ /* 0x000fe20000000000 */
[----:B------:R-:W-:Y:S01]  /*0d20*/  DADD R14, R16, R18 ;  /* 0x00000000100e7229 */ /* 0x000fe20000000012 */
[----:B------:R-:W-:-:S07]  /*0d30*/  UMOV UR7, 0x3fe62e42 ;  /* 0x3fe62e4200077882 */ /* 0x000fce0000000000 */
[--C-:B------:R-:W-:Y:S02]  /*0d40*/  DFMA R10, R12, UR6, R14.reuse ;  /* 0x000000060c0a7c2b */ /* 0x100fe4000800000e */
[----:B------:R-:W-:-:S06]  /*0d50*/  DADD R16, R16, -R14 ;  /* 0x0000000010107229 */ /* 0x000fcc000000080e */
[----:B------:R-:W-:Y:S02]  /*0d60*/  DFMA R20, R12, -UR6, R10 ;  /* 0x800000060c147c2b */ /* 0x000fe4000800000a */
[----:B------:R-:W-:-:S06]  /*0d70*/  DADD R16, R18, R16 ;  /* 0x0000000012107229 */ /* 0x000fcc0000000010 */
[----:B------:R-:W-:-:S08]  /*0d80*/  DADD R20, -R14, R20 ;  /* 0x000000000e147229 */ /* 0x000fd00000000114 */
[----:B------:R-:W-:-:S08]  /*0d90*/  DADD R16, R16, -R20 ;  /* 0x0000000010107229 */ /* 0x000fd00000000814 */
[----:B------:R-:W-:-:S08]  /*0da0*/  DFMA R16, R12, UR8, R16 ;  /* 0x000000080c107c2b */ /* 0x000fd00008000010 */
[----:B------:R-:W-:-:S08]  /*0db0*/  DADD R12, R10, R16 ;  /* 0x000000000a0c7229 */ /* 0x000fd00000000010 */
[----:B------:R-:W-:Y:S02]  /*0dc0*/  DADD R10, R10, -R12 ;  /* 0x000000000a0a7229 */ /* 0x000fe4000000080c */
[----:B------:R-:W-:-:S06]  /*0dd0*/  DMUL R14, R12, 2 ;  /* 0x400000000c0e7828 */ /* 0x000fcc0000000000 */
[----:B------:R-:W-:Y:S02]  /*0de0*/  DADD R10, R16, R10 ;  /* 0x00000000100a7229 */ /* 0x000fe4000000000a */
[----:B------:R-:W-:-:S08]  /*0df0*/  DFMA R18, R12, 2, -R14 ;  /* 0x400000000c12782b */ /* 0x000fd0000000080e */
[----:B------:R-:W-:Y:S01]  /*0e00*/  DFMA R18, R10, 2, R18 ;  /* 0x400000000a12782b */ /* 0x000fe20000000012 */
[----:B------:R-:W-:Y:S02]  /*0e10*/  IMAD.MOV.U32 R10, RZ, RZ, 0x652b82fe ;  /* 0x652b82feff0a7424 */ /* 0x000fe400078e00ff */
[----:B------:R-:W-:-:S05]  /*0e20*/  IMAD.MOV.U32 R11, RZ, RZ, 0x3ff71547 ;  /* 0x3ff71547ff0b7424 */ /* 0x000fca00078e00ff */
[----:B------:R-:W-:-:S08]  /*0e30*/  DADD R12, R14, R18 ;  /* 0x000000000e0c7229 */ /* 0x000fd00000000012 */
[----:B------:R-:W-:Y:S02]  /*0e40*/  DFMA R10, R12, R10, 6.75539944105574400000e+15 ;  /* 0x433800000c0a742b */ /* 0x000fe4000000000a */
[----:B------:R-:W-:Y:S01]  /*0e50*/  FSETP.GEU.AND P0, PT, |R13|, 4.1917929649353027344, PT ;  /* 0x4086232b0d00780b */ /* 0x000fe20003f0e200 */
[----:B------:R-:W-:-:S05]  /*0e60*/  DADD R14, R14, -R12 ;  /* 0x000000000e0e7229 */ /* 0x000fca000000080c */
[----:B------:R-:W-:-:S03]  /*0e70*/  DADD R16, R10, -6.75539944105574400000e+15 ;  /* 0xc33800000a107429 */ /* 0x000fc60000000000 */
[----:B------:R-:W-:-:S05]  /*0e80*/  DADD R18, R18, R14 ;  /* 0x0000000012127229 */ /* 0x000fca000000000e */
[----:B------:R-:W-:Y:S01]  /*0e90*/  DFMA R20, R16, -UR6, R12 ;  /* 0x8000000610147c2b */ /* 0x000fe2000800000c */
[----:B------:R-:W-:Y:S01]  /*0ea0*/  UMOV UR6, 0x3b39803f ;  /* 0x3b39803f00067882 */ /* 0x000fe20000000000 */
[----:B------:R-:W-:-:S06]  /*0eb0*/  UMOV UR7, 0x3c7abc9e ;  /* 0x3c7abc9e00077882 */ /* 0x000fcc0000000000 */
[----:B------:R-:W-:Y:S01]  /*0ec0*/  DFMA R16, R16, -UR6, R20 ;  /* 0x8000000610107c2b */ /* 0x000fe20008000014 */
[----:B------:R-:W-:Y:S01]  /*0ed0*/  UMOV UR6, 0x69ce2bdf ;  /* 0x69ce2bdf00067882 */ /* 0x000fe20000000000 */
[----:B------:R-:W-:Y:S01]  /*0ee0*/  IMAD.MOV.U32 R20, RZ, RZ, -0x35dec16 ;  /* 0xfca213eaff147424 */ /* 0x000fe200078e00ff */
[----:B------:R-:W-:Y:S01]  /*0ef0*/  UMOV UR7, 0x3e5ade15 ;  /* 0x3e5ade1500077882 */ /* 0x000fe20000000000 */
[----:B------:R-:W-:-:S06]  /*0f00*/  IMAD.MOV.U32 R21, RZ, RZ, 0x3e928af3 ;  /* 0x3e928af3ff157424 */ /* 0x000fcc00078e00ff */
        /* <DEDUP_REMOVED lines=24> */
[----:B------:R-:W-:-:S08]  /*1090*/  DFMA R20, R16, R20, UR6 ;  /* 0x0000000610147e2b */ /* 0x000fd00008000014 */
[----:B------:R-:W-:-:S08]  /*10a0*/  DFMA R20, R16, R20, 1 ;  /* 0x3ff000001014742b */ /* 0x000fd00000000014 */
[----:B------:R-:W-:-:S10]  /*10b0*/  DFMA R16, R16, R20, 1 ;  /* 0x3ff000001010742b */ /* 0x000fd40000000014 */
[----:B------:R-:W-:Y:S02]  /*10c0*/  IMAD R15, R10, 0x100000, R17 ;  /* 0x001000000a0f7824 */ /* 0x000fe400078e0211 */
[----:B------:R-:W-:Y:S01]  /*10d0*/  IMAD.MOV.U32 R14, RZ, RZ, R16 ;  /* 0x000000ffff0e7224 */ /* 0x000fe200078e0010 */
[----:B------:R-:W-:Y:S06]  /*10e0*/  @!P0 BRA `(.L_x_7) ;  /* 0x0000000000308947 */ /* 0x000fec0003800000 */
[----:B------:R-:W-:Y:S01]  /*10f0*/  FSETP.GEU.AND P1, PT, |R13|, 4.2275390625, PT ;  /* 0x408748000d00780b */ /* 0x000fe20003f2e200 */
[C---:B------:R-:W-:Y:S02]  /*1100*/  DADD R14, R12.reuse, +INF ;  /* 0x7ff000000c0e7429 */ /* 0x040fe40000000000 */
[----:B------:R-:W-:-:S08]  /*1110*/  DSETP.GEU.AND P0, PT, R12, RZ, PT ;  /* 0x000000ff0c00722a */ /* 0x000fd00003f0e000 */
[----:B------:R-:W-:Y:S02]  /*1120*/  FSEL R14, R14, RZ, P0 ;  /* 0x000000ff0e0e7208 */ /* 0x000fe40000000000 */
[----:B------:R-:W-:Y:S02]  /*1130*/  @!P1 LEA.HI R3, R10, R10, RZ, 0x1 ;  /* 0x0000000a0a039211 */ /* 0x000fe400078f08ff */
[----:B------:R-:W-:Y:S02]  /*1140*/  FSEL R15, R15, RZ, P0 ;  /* 0x000000ff0f0f7208 */ /* 0x000fe40000000000 */
[----:B------:R-:W-:-:S05]  /*1150*/  @!P1 SHF.R.S32.HI R3, RZ, 0x1, R3 ;  /* 0x00000001ff039819 */ /* 0x000fca0000011403 */
[----:B------:R-:W-:Y:S02]  /*1160*/  @!P1 IMAD.IADD R10, R10, 0x1, -R3 ;  /* 0x000000010a0a9824 */ /* 0x000fe400078e0a03 */
[----:B------:R-:W-:-:S03]  /*1170*/  @!P1 IMAD R17, R3, 0x100000, R17 ;  /* 0x0010000003119824 */ /* 0x000fc600078e0211 */
[----:B------:R-:W-:Y:S01]  /*1180*/  @!P1 LEA R11, R10, 0x3ff00000, 0x14 ;  /* 0x3ff000000a0b9811 */ /* 0x000fe200078ea0ff */
[----:B------:R-:W-:-:S06]  /*1190*/  @!P1 IMAD.MOV.U32 R10, RZ, RZ, RZ ;  /* 0x000000ffff0a9224 */ /* 0x000fcc00078e00ff */
[----:B------:R-:W-:-:S11]  /*11a0*/  @!P1 DMUL R14, R16, R10 ;  /* 0x0000000a100e9228 */ /* 0x000fd60000000000 */
.L_x_7:
[----:B------:R-:W-:Y:S01]  /*11b0*/  DFMA R18, R18, R14, R14 ;  /* 0x0000000e1212722b */ /* 0x000fe2000000000e */
[----:B------:R-:W-:Y:S01]  /*11c0*/  IMAD.MOV.U32 R12, RZ, RZ, R0 ;  /* 0x000000ffff0c7224 */ /* 0x000fe200078e0000 */
[----:B------:R-:W-:Y:S01]  /*11d0*/  DSETP.NEU.AND P0, PT, |R14|, +INF , PT ;  /* 0x7ff000000e00742a */ /* 0x000fe20003f0d200 */
[----:B------:R-:W-:-:S07]  /*11e0*/  IMAD.MOV.U32 R13, RZ, RZ, 0x0 ;  /* 0x00000000ff0d7424 */ /* 0x000fce00078e00ff */
[----:B------:R-:W-:Y:S02]  /*11f0*/  FSEL R10, R14, R18, !P0 ;  /* 0x000000120e0a7208 */ /* 0x000fe40004000000 */
[----:B------:R-:W-:Y:S01]  /*1200*/  FSEL R11, R15, R19, !P0 ;  /* 0x000000130f0b7208 */ /* 0x000fe20004000000 */
[----:B------:R-:W-:Y:S06]  /*1210*/  RET.REL.NODEC R12 `(_Z9calc_coefPdS_S_S_S_S_S_P9BS_DiffEq) ;  /* 0xffffffec0c787950 */ /* 0x000fec0003c3ffff */
.L_x_8:
        /* <DEDUP_REMOVED lines=14> */
.L_x_9:


//--------------------- .nv.shared._Z9sp_matvecPdS_S_S_S_l --------------------------
	.section	.nv.shared._Z9sp_matvecPdS_S_S_S_l,"aw",@nobits
	.sectionflags	@""
	.align	16
	.zero		1024


//--------------------- .nv.shared.reserved.0     --------------------------
	.section	.nv.shared.reserved.0,"aw",@nobits
	.weak		__nv_reservedSMEM_offset_0_alias
	.size		__nv_reservedSMEM_offset_0_alias, 0, 64
	.other		__nv_reservedSMEM_offset_0_alias,@"STO_CUDA_RESERVED_SHARED STV_DEFAULT"
__nv_reservedSMEM_offset_0_alias:
	.zero		0
	.zero		64


//--------------------- .nv.shared._Z9calc_coefPdS_S_S_S_S_S_P9BS_DiffEq --------------------------
	.section	.nv.shared._Z9calc_coefPdS_S_S_S_S_S_P9BS_DiffEq,"aw",@nobits
	.sectionflags	@""
	.align	16
	.zero		1024


//--------------------- .nv.constant0._Z9sp_matvecPdS_S_S_S_l --------------------------
	.section	.nv.constant0._Z9sp_matvecPdS_S_S_S_l,"a",@progbits
	.sectionflags	@""
	.align	4
.nv.constant0._Z9sp_matvecPdS_S_S_S_l:
	.zero		944


//--------------------- .nv.constant0._Z9calc_coefPdS_S_S_S_S_S_P9BS_DiffEq --------------------------
	.section	.nv.constant0._Z9calc_coefPdS_S_S_S_S_S_P9BS_DiffEq,"a",@progbits
	.sectionflags	@""
	.align	4
.nv.constant0._Z9calc_coefPdS_S_S_S_S_S_P9BS_DiffEq:
	.zero		960


//--------------------- SYMBOLS --------------------------

	.type		.nv.reservedSmem.offset0,@object
	.size		.nv.reservedSmem.offset0,0x4
	.type		.nv.reservedSmem.cap,@object
	.size		.nv.reservedSmem.cap,0x4
